//
// Generated by NVIDIA NVVM Compiler
//
// Compiler Build ID: CL-36424714
// Cuda compilation tools, release 13.0, V13.0.88
// Based on NVVM 20.0.0
//

.version 9.0
.target sm_100
.address_size 64

	// .globl	_Z14matrixmultiplyPiS_S_i
.const .align 4 .b8 C_A[24336];
.const .align 4 .b8 C_B[24336];
// _ZZ21matrixmultiply_sharedPiS_S_iE2As has been demoted
// _ZZ21matrixmultiply_sharedPiS_S_iE2Bs has been demoted

.visible .entry _Z14matrixmultiplyPiS_S_i(
	.param .u64 .ptr .align 1 _Z14matrixmultiplyPiS_S_i_param_0,
	.param .u64 .ptr .align 1 _Z14matrixmultiplyPiS_S_i_param_1,
	.param .u64 .ptr .align 1 _Z14matrixmultiplyPiS_S_i_param_2,
	.param .u32 _Z14matrixmultiplyPiS_S_i_param_3
)
{
	.reg .pred 	%p<10>;
	.reg .b32 	%r<105>;
	.reg .b64 	%rd<67>;

	ld.param.u64 	%rd14, [_Z14matrixmultiplyPiS_S_i_param_0];
	ld.param.u64 	%rd15, [_Z14matrixmultiplyPiS_S_i_param_1];
	ld.param.u32 	%r30, [_Z14matrixmultiplyPiS_S_i_param_3];
	cvta.to.global.u64 	%rd1, %rd15;
	cvta.to.global.u64 	%rd2, %rd14;
	mov.u32 	%r31, %ctaid.y;
	mov.u32 	%r32, %ntid.y;
	mov.u32 	%r33, %tid.y;
	mad.lo.s32 	%r1, %r31, %r32, %r33;
	mov.u32 	%r34, %ctaid.x;
	mov.u32 	%r35, %ntid.x;
	mov.u32 	%r36, %tid.x;
	mad.lo.s32 	%r2, %r34, %r35, %r36;
	max.s32 	%r37, %r1, %r2;
	setp.ge.s32 	%p1, %r37, %r30;
	@%p1 bra 	$L__BB0_13;
	mul.lo.s32 	%r3, %r30, %r1;
	and.b32  	%r4, %r30, 7;
	setp.lt.u32 	%p2, %r30, 8;
	mov.b32 	%r99, 0;
	mov.u32 	%r104, %r99;
	@%p2 bra 	$L__BB0_4;
	and.b32  	%r99, %r30, 2147483640;
	neg.s32 	%r93, %r99;
	mul.wide.s32 	%rd16, %r30, 4;
	add.s64 	%rd3, %rd1, %rd16;
	shl.b32 	%r7, %r30, 3;
	mul.wide.s32 	%rd17, %r30, 8;
	add.s64 	%rd4, %rd1, %rd17;
	mul.wide.s32 	%rd18, %r30, 12;
	add.s64 	%rd5, %rd1, %rd18;
	mul.wide.s32 	%rd19, %r30, 16;
	add.s64 	%rd6, %rd1, %rd19;
	mul.wide.s32 	%rd20, %r30, 20;
	add.s64 	%rd7, %rd1, %rd20;
	mul.wide.s32 	%rd21, %r30, 24;
	add.s64 	%rd8, %rd1, %rd21;
	mul.wide.s32 	%rd22, %r30, 28;
	add.s64 	%rd9, %rd1, %rd22;
	mul.wide.u32 	%rd23, %r3, 4;
	add.s64 	%rd24, %rd23, %rd2;
	add.s64 	%rd66, %rd24, 16;
	mov.b32 	%r104, 0;
	mov.u32 	%r92, %r2;
$L__BB0_3:
	.pragma "nounroll";
	mul.wide.s32 	%rd25, %r92, 4;
	add.s64 	%rd26, %rd3, %rd25;
	add.s64 	%rd27, %rd4, %rd25;
	add.s64 	%rd28, %rd5, %rd25;
	add.s64 	%rd29, %rd6, %rd25;
	add.s64 	%rd30, %rd7, %rd25;
	add.s64 	%rd31, %rd8, %rd25;
	add.s64 	%rd32, %rd9, %rd25;
	add.s64 	%rd33, %rd1, %rd25;
	ld.global.u32 	%r41, [%rd66+-16];
	ld.global.u32 	%r42, [%rd33];
	mad.lo.s32 	%r43, %r42, %r41, %r104;
	ld.global.u32 	%r44, [%rd66+-12];
	ld.global.u32 	%r45, [%rd26];
	mad.lo.s32 	%r46, %r45, %r44, %r43;
	ld.global.u32 	%r47, [%rd66+-8];
	ld.global.u32 	%r48, [%rd27];
	mad.lo.s32 	%r49, %r48, %r47, %r46;
	ld.global.u32 	%r50, [%rd66+-4];
	ld.global.u32 	%r51, [%rd28];
	mad.lo.s32 	%r52, %r51, %r50, %r49;
	ld.global.u32 	%r53, [%rd66];
	ld.global.u32 	%r54, [%rd29];
	mad.lo.s32 	%r55, %r54, %r53, %r52;
	ld.global.u32 	%r56, [%rd66+4];
	ld.global.u32 	%r57, [%rd30];
	mad.lo.s32 	%r58, %r57, %r56, %r55;
	ld.global.u32 	%r59, [%rd66+8];
	ld.global.u32 	%r60, [%rd31];
	mad.lo.s32 	%r61, %r60, %r59, %r58;
	ld.global.u32 	%r62, [%rd66+12];
	ld.global.u32 	%r63, [%rd32];
	mad.lo.s32 	%r104, %r63, %r62, %r61;
	add.s32 	%r93, %r93, 8;
	add.s32 	%r92, %r92, %r7;
	add.s64 	%rd66, %rd66, 32;
	setp.ne.s32 	%p3, %r93, 0;
	@%p3 bra 	$L__BB0_3;
$L__BB0_4:
	setp.eq.s32 	%p4, %r4, 0;
	@%p4 bra 	$L__BB0_12;
	and.b32  	%r17, %r30, 3;
	setp.lt.u32 	%p5, %r4, 4;
	@%p5 bra 	$L__BB0_7;
	add.s32 	%r65, %r99, %r3;
	mul.wide.u32 	%rd34, %r65, 4;
	add.s64 	%rd35, %rd2, %rd34;
	ld.global.u32 	%r66, [%rd35];
	mad.lo.s32 	%r67, %r99, %r30, %r2;
	mul.wide.s32 	%rd36, %r67, 4;
	add.s64 	%rd37, %rd1, %rd36;
	ld.global.u32 	%r68, [%rd37];
	mad.lo.s32 	%r69, %r68, %r66, %r104;
	cvt.u64.u32 	%rd38, %r3;
	cvt.u64.u32 	%rd39, %r99;
	add.s64 	%rd40, %rd39, %rd38;
	shl.b64 	%rd41, %rd40, 2;
	add.s64 	%rd42, %rd2, %rd41;
	ld.global.u32 	%r70, [%rd42+4];
	mul.wide.s32 	%rd43, %r30, 4;
	add.s64 	%rd44, %rd37, %rd43;
	ld.global.u32 	%r71, [%rd44];
	mad.lo.s32 	%r72, %r71, %r70, %r69;
	ld.global.u32 	%r73, [%rd42+8];
	add.s64 	%rd45, %rd44, %rd43;
	ld.global.u32 	%r74, [%rd45];
	mad.lo.s32 	%r75, %r74, %r73, %r72;
	ld.global.u32 	%r76, [%rd42+12];
	add.s64 	%rd46, %rd45, %rd43;
	ld.global.u32 	%r77, [%rd46];
	mad.lo.s32 	%r104, %r77, %r76, %r75;
	add.s32 	%r99, %r99, 4;
$L__BB0_7:
	setp.eq.s32 	%p6, %r17, 0;
	@%p6 bra 	$L__BB0_12;
	setp.eq.s32 	%p7, %r17, 1;
	@%p7 bra 	$L__BB0_10;
	add.s32 	%r79, %r99, %r3;
	mul.wide.u32 	%rd47, %r79, 4;
	add.s64 	%rd48, %rd2, %rd47;
	ld.global.u32 	%r80, [%rd48];
	mad.lo.s32 	%r81, %r99, %r30, %r2;
	mul.wide.s32 	%rd49, %r81, 4;
	add.s64 	%rd50, %rd1, %rd49;
	ld.global.u32 	%r82, [%rd50];
	mad.lo.s32 	%r83, %r82, %r80, %r104;
	cvt.u64.u32 	%rd51, %r3;
	cvt.u64.u32 	%rd52, %r99;
	add.s64 	%rd53, %rd52, %rd51;
	shl.b64 	%rd54, %rd53, 2;
	add.s64 	%rd55, %rd2, %rd54;
	ld.global.u32 	%r84, [%rd55+4];
	mul.wide.s32 	%rd56, %r30, 4;
	add.s64 	%rd57, %rd50, %rd56;
	ld.global.u32 	%r85, [%rd57];
	mad.lo.s32 	%r104, %r85, %r84, %r83;
	add.s32 	%r99, %r99, 2;
$L__BB0_10:
	and.b32  	%r86, %r30, 1;
	setp.eq.b32 	%p8, %r86, 1;
	not.pred 	%p9, %p8;
	@%p9 bra 	$L__BB0_12;
	add.s32 	%r87, %r99, %r3;
	mul.wide.u32 	%rd58, %r87, 4;
	add.s64 	%rd59, %rd2, %rd58;
	ld.global.u32 	%r88, [%rd59];
	mad.lo.s32 	%r89, %r99, %r30, %r2;
	mul.wide.s32 	%rd60, %r89, 4;
	add.s64 	%rd61, %rd1, %rd60;
	ld.global.u32 	%r90, [%rd61];
	mad.lo.s32 	%r104, %r90, %r88, %r104;
$L__BB0_12:
	ld.param.u64 	%rd65, [_Z14matrixmultiplyPiS_S_i_param_2];
	bar.sync 	0;
	add.s32 	%r91, %r3, %r2;
	cvta.to.global.u64 	%rd62, %rd65;
	mul.wide.s32 	%rd63, %r91, 4;
	add.s64 	%rd64, %rd62, %rd63;
	st.global.u32 	[%rd64], %r104;
$L__BB0_13:
	ret;

}
	// .globl	_Z21matrixmultiply_sharedPiS_S_i
.visible .entry _Z21matrixmultiply_sharedPiS_S_i(
	.param .u64 .ptr .align 1 _Z21matrixmultiply_sharedPiS_S_i_param_0,
	.param .u64 .ptr .align 1 _Z21matrixmultiply_sharedPiS_S_i_param_1,
	.param .u64 .ptr .align 1 _Z21matrixmultiply_sharedPiS_S_i_param_2,
	.param .u32 _Z21matrixmultiply_sharedPiS_S_i_param_3
)
{
	.reg .pred 	%p<4>;
	.reg .b32 	%r<141>;
	.reg .b64 	%rd<13>;
	// demoted variable
	.shared .align 4 .b8 _ZZ21matrixmultiply_sharedPiS_S_iE2As[4096];
	// demoted variable
	.shared .align 4 .b8 _ZZ21matrixmultiply_sharedPiS_S_iE2Bs[4096];
	ld.param.u64 	%rd3, [_Z21matrixmultiply_sharedPiS_S_i_param_0];
	ld.param.u64 	%rd4, [_Z21matrixmultiply_sharedPiS_S_i_param_1];
	ld.param.u64 	%rd5, [_Z21matrixmultiply_sharedPiS_S_i_param_2];
	ld.param.u32 	%r22, [_Z21matrixmultiply_sharedPiS_S_i_param_3];
	mov.u32 	%r24, %ctaid.y;
	mov.u32 	%r25, %ntid.y;
	mov.u32 	%r1, %tid.y;
	mad.lo.s32 	%r2, %r24, %r25, %r1;
	mov.u32 	%r26, %ctaid.x;
	mov.u32 	%r27, %ntid.x;
	mov.u32 	%r3, %tid.x;
	mad.lo.s32 	%r4, %r26, %r27, %r3;
	setp.lt.s32 	%p1, %r22, 32;
	mov.b32 	%r140, 0;
	@%p1 bra 	$L__BB1_3;
	shl.b32 	%r29, %r1, 7;
	mov.u32 	%r30, _ZZ21matrixmultiply_sharedPiS_S_iE2As;
	add.s32 	%r5, %r30, %r29;
	shl.b32 	%r31, %r3, 2;
	add.s32 	%r6, %r5, %r31;
	mov.u32 	%r32, _ZZ21matrixmultiply_sharedPiS_S_iE2Bs;
	add.s32 	%r8, %r32, %r31;
	add.s32 	%r7, %r8, %r29;
	shr.s32 	%r33, %r22, 31;
	shr.u32 	%r34, %r33, 27;
	add.s32 	%r35, %r22, %r34;
	shr.s32 	%r36, %r35, 5;
	neg.s32 	%r138, %r36;
	mad.lo.s32 	%r137, %r22, %r2, %r3;
	mad.lo.s32 	%r136, %r1, %r22, %r4;
	shl.b32 	%r12, %r22, 5;
	cvta.to.global.u64 	%rd1, %rd3;
	cvta.to.global.u64 	%rd2, %rd4;
	mov.b32 	%r140, 0;
$L__BB1_2:
	mul.wide.u32 	%rd6, %r137, 4;
	add.s64 	%rd7, %rd1, %rd6;
	ld.global.u32 	%r37, [%rd7];
	st.shared.u32 	[%r6], %r37;
	mul.wide.u32 	%rd8, %r136, 4;
	add.s64 	%rd9, %rd2, %rd8;
	ld.global.u32 	%r38, [%rd9];
	st.shared.u32 	[%r7], %r38;
	bar.sync 	0;
	ld.shared.u32 	%r39, [%r5];
	ld.shared.u32 	%r40, [%r8];
	mad.lo.s32 	%r41, %r40, %r39, %r140;
	ld.shared.u32 	%r42, [%r5+4];
	ld.shared.u32 	%r43, [%r8+128];
	mad.lo.s32 	%r44, %r43, %r42, %r41;
	ld.shared.u32 	%r45, [%r5+8];
	ld.shared.u32 	%r46, [%r8+256];
	mad.lo.s32 	%r47, %r46, %r45, %r44;
	ld.shared.u32 	%r48, [%r5+12];
	ld.shared.u32 	%r49, [%r8+384];
	mad.lo.s32 	%r50, %r49, %r48, %r47;
	ld.shared.u32 	%r51, [%r5+16];
	ld.shared.u32 	%r52, [%r8+512];
	mad.lo.s32 	%r53, %r52, %r51, %r50;
	ld.shared.u32 	%r54, [%r5+20];
	ld.shared.u32 	%r55, [%r8+640];
	mad.lo.s32 	%r56, %r55, %r54, %r53;
	ld.shared.u32 	%r57, [%r5+24];
	ld.shared.u32 	%r58, [%r8+768];
	mad.lo.s32 	%r59, %r58, %r57, %r56;
	ld.shared.u32 	%r60, [%r5+28];
	ld.shared.u32 	%r61, [%r8+896];
	mad.lo.s32 	%r62, %r61, %r60, %r59;
	ld.shared.u32 	%r63, [%r5+32];
	ld.shared.u32 	%r64, [%r8+1024];
	mad.lo.s32 	%r65, %r64, %r63, %r62;
	ld.shared.u32 	%r66, [%r5+36];
	ld.shared.u32 	%r67, [%r8+1152];
	mad.lo.s32 	%r68, %r67, %r66, %r65;
	ld.shared.u32 	%r69, [%r5+40];
	ld.shared.u32 	%r70, [%r8+1280];
	mad.lo.s32 	%r71, %r70, %r69, %r68;
	ld.shared.u32 	%r72, [%r5+44];
	ld.shared.u32 	%r73, [%r8+1408];
	mad.lo.s32 	%r74, %r73, %r72, %r71;
	ld.shared.u32 	%r75, [%r5+48];
	ld.shared.u32 	%r76, [%r8+1536];
	mad.lo.s32 	%r77, %r76, %r75, %r74;
	ld.shared.u32 	%r78, [%r5+52];
	ld.shared.u32 	%r79, [%r8+1664];
	mad.lo.s32 	%r80, %r79, %r78, %r77;
	ld.shared.u32 	%r81, [%r5+56];
	ld.shared.u32 	%r82, [%r8+1792];
	mad.lo.s32 	%r83, %r82, %r81, %r80;
	ld.shared.u32 	%r84, [%r5+60];
	ld.shared.u32 	%r85, [%r8+1920];
	mad.lo.s32 	%r86, %r85, %r84, %r83;
	ld.shared.u32 	%r87, [%r5+64];
	ld.shared.u32 	%r88, [%r8+2048];
	mad.lo.s32 	%r89, %r88, %r87, %r86;
	ld.shared.u32 	%r90, [%r5+68];
	ld.shared.u32 	%r91, [%r8+2176];
	mad.lo.s32 	%r92, %r91, %r90, %r89;
	ld.shared.u32 	%r93, [%r5+72];
	ld.shared.u32 	%r94, [%r8+2304];
	mad.lo.s32 	%r95, %r94, %r93, %r92;
	ld.shared.u32 	%r96, [%r5+76];
	ld.shared.u32 	%r97, [%r8+2432];
	mad.lo.s32 	%r98, %r97, %r96, %r95;
	ld.shared.u32 	%r99, [%r5+80];
	ld.shared.u32 	%r100, [%r8+2560];
	mad.lo.s32 	%r101, %r100, %r99, %r98;
	ld.shared.u32 	%r102, [%r5+84];
	ld.shared.u32 	%r103, [%r8+2688];
	mad.lo.s32 	%r104, %r103, %r102, %r101;
	ld.shared.u32 	%r105, [%r5+88];
	ld.shared.u32 	%r106, [%r8+2816];
	mad.lo.s32 	%r107, %r106, %r105, %r104;
	ld.shared.u32 	%r108, [%r5+92];
	ld.shared.u32 	%r109, [%r8+2944];
	mad.lo.s32 	%r110, %r109, %r108, %r107;
	ld.shared.u32 	%r111, [%r5+96];
	ld.shared.u32 	%r112, [%r8+3072];
	mad.lo.s32 	%r113, %r112, %r111, %r110;
	ld.shared.u32 	%r114, [%r5+100];
	ld.shared.u32 	%r115, [%r8+3200];
	mad.lo.s32 	%r116, %r115, %r114, %r113;
	ld.shared.u32 	%r117, [%r5+104];
	ld.shared.u32 	%r118, [%r8+3328];
	mad.lo.s32 	%r119, %r118, %r117, %r116;
	ld.shared.u32 	%r120, [%r5+108];
	ld.shared.u32 	%r121, [%r8+3456];
	mad.lo.s32 	%r122, %r121, %r120, %r119;
	ld.shared.u32 	%r123, [%r5+112];
	ld.shared.u32 	%r124, [%r8+3584];
	mad.lo.s32 	%r125, %r124, %r123, %r122;
	ld.shared.u32 	%r126, [%r5+116];
	ld.shared.u32 	%r127, [%r8+3712];
	mad.lo.s32 	%r128, %r127, %r126, %r125;
	ld.shared.u32 	%r129, [%r5+120];
	ld.shared.u32 	%r130, [%r8+3840];
	mad.lo.s32 	%r131, %r130, %r129, %r128;
	ld.shared.u32 	%r132, [%r5+124];
	ld.shared.u32 	%r133, [%r8+3968];
	mad.lo.s32 	%r140, %r133, %r132, %r131;
	bar.sync 	0;
	add.s32 	%r138, %r138, 1;
	setp.ne.s32 	%p2, %r138, 0;
	add.s32 	%r137, %r137, 32;
	add.s32 	%r136, %r136, %r12;
	@%p2 bra 	$L__BB1_2;
$L__BB1_3:
	max.s32 	%r134, %r2, %r4;
	setp.ge.s32 	%p3, %r134, %r22;
	@%p3 bra 	$L__BB1_5;
	mad.lo.s32 	%r135, %r22, %r2, %r4;
	cvta.to.global.u64 	%rd10, %rd5;
	mul.wide.s32 	%rd11, %r135, 4;
	add.s64 	%rd12, %rd10, %rd11;
	st.global.u32 	[%rd12], %r140;
$L__BB1_5:
	ret;

}
	// .globl	_Z23matrixmultiply_constantPii
.visible .entry _Z23matrixmultiply_constantPii(
	.param .u64 .ptr .align 1 _Z23matrixmultiply_constantPii_param_0,
	.param .u32 _Z23matrixmultiply_constantPii_param_1
)
{
	.reg .pred 	%p<10>;
	.reg .b32 	%r<106>;
	.reg .b64 	%rd<71>;

	ld.param.u32 	%r29, [_Z23matrixmultiply_constantPii_param_1];
	mov.u32 	%r30, %ctaid.y;
	mov.u32 	%r31, %ntid.y;
	mov.u32 	%r32, %tid.y;
	mad.lo.s32 	%r1, %r30, %r31, %r32;
	mov.u32 	%r33, %ctaid.x;
	mov.u32 	%r34, %ntid.x;
	mov.u32 	%r35, %tid.x;
	mad.lo.s32 	%r2, %r33, %r34, %r35;
	max.s32 	%r36, %r1, %r2;
	setp.ge.s32 	%p1, %r36, %r29;
	@%p1 bra 	$L__BB2_13;
	mul.lo.s32 	%r3, %r29, %r1;
	and.b32  	%r4, %r29, 7;
	setp.lt.u32 	%p2, %r29, 8;
	mov.b32 	%r100, 0;
	mov.u32 	%r105, %r100;
	@%p2 bra 	$L__BB2_4;
	and.b32  	%r40, %r29, 2147483640;
	neg.s32 	%r94, %r40;
	mul.wide.s32 	%rd11, %r29, 4;
	mov.u64 	%rd12, C_B;
	add.s64 	%rd1, %rd12, %rd11;
	mul.wide.s32 	%rd13, %r29, 8;
	add.s64 	%rd2, %rd12, %rd13;
	mul.wide.s32 	%rd14, %r29, 16;
	add.s64 	%rd3, %rd12, %rd14;
	mul.wide.s32 	%rd15, %r29, 20;
	add.s64 	%rd4, %rd12, %rd15;
	mul.wide.s32 	%rd16, %r29, 24;
	add.s64 	%rd5, %rd12, %rd16;
	mul.wide.s32 	%rd17, %r29, 28;
	add.s64 	%rd6, %rd12, %rd17;
	mul.wide.u32 	%rd18, %r3, 4;
	mov.u64 	%rd19, C_A;
	add.s64 	%rd20, %rd18, %rd19;
	add.s64 	%rd70, %rd20, 16;
	mov.b32 	%r105, 0;
	mov.u32 	%r93, %r2;
$L__BB2_3:
	.pragma "nounroll";
	and.b32  	%r100, %r29, 2147483640;
	mul.wide.s32 	%rd21, %r93, 4;
	add.s64 	%rd22, %rd1, %rd21;
	add.s64 	%rd23, %rd2, %rd21;
	mul.wide.s32 	%rd24, %r29, 12;
	mov.u64 	%rd25, C_B;
	add.s64 	%rd26, %rd25, %rd21;
	add.s64 	%rd27, %rd26, %rd24;
	add.s64 	%rd28, %rd3, %rd21;
	add.s64 	%rd29, %rd4, %rd21;
	add.s64 	%rd30, %rd5, %rd21;
	add.s64 	%rd31, %rd6, %rd21;
	ld.const.u32 	%r41, [%rd70+-16];
	ld.const.u32 	%r42, [%rd26];
	mad.lo.s32 	%r43, %r42, %r41, %r105;
	ld.const.u32 	%r44, [%rd70+-12];
	ld.const.u32 	%r45, [%rd22];
	mad.lo.s32 	%r46, %r45, %r44, %r43;
	ld.const.u32 	%r47, [%rd70+-8];
	ld.const.u32 	%r48, [%rd23];
	mad.lo.s32 	%r49, %r48, %r47, %r46;
	ld.const.u32 	%r50, [%rd70+-4];
	ld.const.u32 	%r51, [%rd27];
	mad.lo.s32 	%r52, %r51, %r50, %r49;
	ld.const.u32 	%r53, [%rd70];
	ld.const.u32 	%r54, [%rd28];
	mad.lo.s32 	%r55, %r54, %r53, %r52;
	ld.const.u32 	%r56, [%rd70+4];
	ld.const.u32 	%r57, [%rd29];
	mad.lo.s32 	%r58, %r57, %r56, %r55;
	ld.const.u32 	%r59, [%rd70+8];
	ld.const.u32 	%r60, [%rd30];
	mad.lo.s32 	%r61, %r60, %r59, %r58;
	ld.const.u32 	%r62, [%rd70+12];
	ld.const.u32 	%r63, [%rd31];
	mad.lo.s32 	%r105, %r63, %r62, %r61;
	add.s32 	%r94, %r94, 8;
	shl.b32 	%r64, %r29, 3;
	add.s32 	%r93, %r93, %r64;
	add.s64 	%rd70, %rd70, 32;
	setp.ne.s32 	%p3, %r94, 0;
	@%p3 bra 	$L__BB2_3;
$L__BB2_4:
	setp.eq.s32 	%p4, %r4, 0;
	@%p4 bra 	$L__BB2_12;
	and.b32  	%r16, %r29, 3;
	setp.lt.u32 	%p5, %r4, 4;
	@%p5 bra 	$L__BB2_7;
	add.s32 	%r66, %r100, %r3;
	mul.wide.u32 	%rd32, %r66, 4;
	mov.u64 	%rd33, C_A;
	add.s64 	%rd34, %rd33, %rd32;
	ld.const.u32 	%r67, [%rd34];
	mad.lo.s32 	%r68, %r100, %r29, %r2;
	mul.wide.s32 	%rd35, %r68, 4;
	mov.u64 	%rd36, C_B;
	add.s64 	%rd37, %rd36, %rd35;
	ld.const.u32 	%r69, [%rd37];
	mad.lo.s32 	%r70, %r69, %r67, %r105;
	cvt.u64.u32 	%rd38, %r3;
	cvt.u64.u32 	%rd39, %r100;
	add.s64 	%rd40, %rd39, %rd38;
	shl.b64 	%rd41, %rd40, 2;
	add.s64 	%rd42, %rd33, %rd41;
	ld.const.u32 	%r71, [%rd42+4];
	mul.wide.s32 	%rd43, %r29, 4;
	add.s64 	%rd44, %rd37, %rd43;
	ld.const.u32 	%r72, [%rd44];
	mad.lo.s32 	%r73, %r72, %r71, %r70;
	ld.const.u32 	%r74, [%rd42+8];
	add.s64 	%rd45, %rd44, %rd43;
	ld.const.u32 	%r75, [%rd45];
	mad.lo.s32 	%r76, %r75, %r74, %r73;
	ld.const.u32 	%r77, [%rd42+12];
	add.s64 	%rd46, %rd45, %rd43;
	ld.const.u32 	%r78, [%rd46];
	mad.lo.s32 	%r105, %r78, %r77, %r76;
	add.s32 	%r100, %r100, 4;
$L__BB2_7:
	setp.eq.s32 	%p6, %r16, 0;
	@%p6 bra 	$L__BB2_12;
	setp.eq.s32 	%p7, %r16, 1;
	@%p7 bra 	$L__BB2_10;
	add.s32 	%r80, %r100, %r3;
	mul.wide.u32 	%rd47, %r80, 4;
	mov.u64 	%rd48, C_A;
	add.s64 	%rd49, %rd48, %rd47;
	ld.const.u32 	%r81, [%rd49];
	mad.lo.s32 	%r82, %r100, %r29, %r2;
	mul.wide.s32 	%rd50, %r82, 4;
	mov.u64 	%rd51, C_B;
	add.s64 	%rd52, %rd51, %rd50;
	ld.const.u32 	%r83, [%rd52];
	mad.lo.s32 	%r84, %r83, %r81, %r105;
	cvt.u64.u32 	%rd53, %r3;
	cvt.u64.u32 	%rd54, %r100;
	add.s64 	%rd55, %rd54, %rd53;
	shl.b64 	%rd56, %rd55, 2;
	add.s64 	%rd57, %rd48, %rd56;
	ld.const.u32 	%r85, [%rd57+4];
	mul.wide.s32 	%rd58, %r29, 4;
	add.s64 	%rd59, %rd52, %rd58;
	ld.const.u32 	%r86, [%rd59];
	mad.lo.s32 	%r105, %r86, %r85, %r84;
	add.s32 	%r100, %r100, 2;
$L__BB2_10:
	and.b32  	%r87, %r29, 1;
	setp.eq.b32 	%p8, %r87, 1;
	not.pred 	%p9, %p8;
	@%p9 bra 	$L__BB2_12;
	add.s32 	%r88, %r100, %r3;
	mul.wide.u32 	%rd60, %r88, 4;
	mov.u64 	%rd61, C_A;
	add.s64 	%rd62, %rd61, %rd60;
	ld.const.u32 	%r89, [%rd62];
	mad.lo.s32 	%r90, %r100, %r29, %r2;
	mul.wide.s32 	%rd63, %r90, 4;
	mov.u64 	%rd64, C_B;
	add.s64 	%rd65, %rd64, %rd63;
	ld.const.u32 	%r91, [%rd65];
	mad.lo.s32 	%r105, %r91, %r89, %r105;
$L__BB2_12:
	ld.param.u64 	%rd69, [_Z23matrixmultiply_constantPii_param_0];
	add.s32 	%r92, %r3, %r2;
	cvta.to.global.u64 	%rd66, %rd69;
	mul.wide.s32 	%rd67, %r92, 4;
	add.s64 	%rd68, %rd66, %rd67;
	st.global.u32 	[%rd68], %r105;
$L__BB2_13:
	ret;

}


// ===== COMPILED SASS (sm_100) =====

	.target	sm_100

	.elftype	@"ET_EXEC"


//--------------------- .note.nv.tkinfo           --------------------------
	.section	.note.nv.tkinfo,"",@"SHT_NOTE"
	.sectionflags	@"SHF_NOTE_NV_TKINFO"
	.tkinfo
        /*0018*/ 	.word	0x00000002
        /*0030*/ 	.string	""
        /*0030*/ 	.string	"ptxas"
        /*0030*/ 	.string	"Cuda compilation tools, release 13.0, V13.0.88"
        /*0030*/ 	.string	"Build cuda_13.0.r13.0/compiler.36424714_0"
        /*0030*/ 	.string	"-arch sm_100 -m 64 "



//--------------------- .note.nv.cuinfo           --------------------------
	.section	.note.nv.cuinfo,"",@"SHT_NOTE"
	.sectionflags	@"SHF_NOTE_NV_CUINFO"
        /*0018*/ 	.short	0x0002
        /*001a*/ 	.short	0x0064
        /*001c*/ 	.short	0x0082
	.zero		2


//--------------------- .nv.info                  --------------------------
	.section	.nv.info,"",@"SHT_CUDA_INFO"
	.align	4


	//----- nvinfo : EIATTR_REGCOUNT
	.align		4
        /*0000*/ 	.byte	0x04, 0x2f
        /*0002*/ 	.short	(.L_3 - .L_2)
	.align		4
.L_2:
        /*0004*/ 	.word	index@(_Z14matrixmultiplyPiS_S_i)
        /*0008*/ 	.word	0x0000001e


	//----- nvinfo : EIATTR_FRAME_SIZE
	.align		4
.L_3:
        /*000c*/ 	.byte	0x04, 0x11
        /*000e*/ 	.short	(.L_5 - .L_4)
	.align		4
.L_4:
        /*0010*/ 	.word	index@(_Z14matrixmultiplyPiS_S_i)
        /*0014*/ 	.word	0x00000000


	//----- nvinfo : EIATTR_REGCOUNT
	.align		4
.L_5:
        /*0018*/ 	.byte	0x04, 0x2f
        /*001a*/ 	.short	(.L_7 - .L_6)
	.align		4
.L_6:
        /*001c*/ 	.word	index@(_Z21matrixmultiply_sharedPiS_S_i)
        /*0020*/ 	.word	0x0000001e


	//----- nvinfo : EIATTR_FRAME_SIZE
	.align		4
.L_7:
        /*0024*/ 	.byte	0x04, 0x11
        /*0026*/ 	.short	(.L_9 - .L_8)
	.align		4
.L_8:
        /*0028*/ 	.word	index@(_Z21matrixmultiply_sharedPiS_S_i)
        /*002c*/ 	.word	0x00000000


	//----- nvinfo : EIATTR_REGCOUNT
	.align		4
.L_9:
        /*0030*/ 	.byte	0x04, 0x2f
        /*0032*/ 	.short	(.L_11 - .L_10)
	.align		4
.L_10:
        /*0034*/ 	.word	index@(_Z23matrixmultiply_constantPii)
        /*0038*/ 	.word	0x0000001f


	//----- nvinfo : EIATTR_FRAME_SIZE
	.align		4
.L_11:
        /*003c*/ 	.byte	0x04, 0x11
        /*003e*/ 	.short	(.L_13 - .L_12)
	.align		4
.L_12:
        /*0040*/ 	.word	index@(_Z23matrixmultiply_constantPii)
        /*0044*/ 	.word	0x00000000


	//----- nvinfo : EIATTR_MIN_STACK_SIZE
	.align		4
.L_13:
        /*0048*/ 	.byte	0x04, 0x12
        /*004a*/ 	.short	(.L_15 - .L_14)
	.align		4
.L_14:
        /*004c*/ 	.word	index@(_Z23matrixmultiply_constantPii)
        /*0050*/ 	.word	0x00000000


	//----- nvinfo : EIATTR_MIN_STACK_SIZE
	.align		4
.L_15:
        /*0054*/ 	.byte	0x04, 0x12
        /*0056*/ 	.short	(.L_17 - .L_16)
	.align		4
.L_16:
        /*0058*/ 	.word	index@(_Z21matrixmultiply_sharedPiS_S_i)
        /*005c*/ 	.word	0x00000000


	//----- nvinfo : EIATTR_MIN_STACK_SIZE
	.align		4
.L_17:
        /*0060*/ 	.byte	0x04, 0x12
        /*0062*/ 	.short	(.L_19 - .L_18)
	.align		4
.L_18:
        /*0064*/ 	.word	index@(_Z14matrixmultiplyPiS_S_i)
        /*0068*/ 	.word	0x00000000
.L_19:


//--------------------- .nv.compat                --------------------------
	.section	.nv.compat,"",@"SHT_CUDA_COMPAT_INFO"
	.align	4
        /*0000*/ 	.byte	0x02, 0x09, 0x00, 0x00, 0x02, 0x02, 0x01, 0x00, 0x02, 0x05, 0x05, 0x00, 0x03, 0x07, 0x01, 0x01
        /*0010*/ 	.byte	0x02, 0x03, 0x00, 0x00, 0x02, 0x06, 0x01, 0x00, 0x04, 0x0b, 0x08, 0x00, 0x09, 0x00, 0x00, 0x00
        /*0020*/ 	.byte	0x00, 0x00, 0x00, 0x00


//--------------------- .nv.info._Z23matrixmultiply_constantPii --------------------------
	.section	.nv.info._Z23matrixmultiply_constantPii,"",@"SHT_CUDA_INFO"
	.sectionflags	@""
	.align	4


	//----- nvinfo : EIATTR_CUDA_API_VERSION
	.align		4
        /*0000*/ 	.byte	0x04, 0x37
        /*0002*/ 	.short	(.L_21 - .L_20)
.L_20:
        /*0004*/ 	.word	0x00000082


	//----- nvinfo : EIATTR_KPARAM_INFO
	.align		4
.L_21:
        /*0008*/ 	.byte	0x04, 0x17
        /*000a*/ 	.short	(.L_23 - .L_22)
.L_22:
        /*000c*/ 	.word	0x00000000
        /*0010*/ 	.short	0x0001
        /*0012*/ 	.short	0x0008
        /*0014*/ 	.byte	0x00, 0xf0, 0x11, 0x00


	//----- nvinfo : EIATTR_KPARAM_INFO
	.align		4
.L_23:
        /*0018*/ 	.byte	0x04, 0x17
        /*001a*/ 	.short	(.L_25 - .L_24)
.L_24:
        /*001c*/ 	.word	0x00000000
        /*0020*/ 	.short	0x0000
        /*0022*/ 	.short	0x0000
        /*0024*/ 	.byte	0x00, 0xf5, 0x21, 0x00


	//----- nvinfo : EIATTR_SPARSE_MMA_MASK
	.align		4
.L_25:
        /*0028*/ 	.byte	0x03, 0x50
        /*002a*/ 	.short	0x0000


	//----- nvinfo : EIATTR_MAXREG_COUNT
	.align		4
        /*002c*/ 	.byte	0x03, 0x1b
        /*002e*/ 	.short	0x00ff


	//----- nvinfo : EIATTR_MERCURY_ISA_VERSION
	.align		4
        /*0030*/ 	.byte	0x03, 0x5f
        /*0032*/ 	.short	0x0101


	//----- nvinfo : EIATTR_VRC_CTA_INIT_COUNT
	.align		4
        /*0034*/ 	.byte	0x02, 0x4a
	.zero		1
	.zero		1


	//----- nvinfo : EIATTR_EXIT_INSTR_OFFSETS
	.align		4
        /*0038*/ 	.byte	0x04, 0x1c
        /*003a*/ 	.short	(.L_27 - .L_26)


	//   ....[0]....
.L_26:
        /*003c*/ 	.word	0x000000c0


	//   ....[1]....
        /*0040*/ 	.word	0x00000820


	//----- nvinfo : EIATTR_CBANK_PARAM_SIZE
	.align		4
.L_27:
        /*0044*/ 	.byte	0x03, 0x19
        /*0046*/ 	.short	0x000c


	//----- nvinfo : EIATTR_PARAM_CBANK
	.align		4
        /*0048*/ 	.byte	0x04, 0x0a
        /*004a*/ 	.short	(.L_29 - .L_28)
	.align		4
.L_28:
        /*004c*/ 	.word	index@(.nv.constant0._Z23matrixmultiply_constantPii)
        /*0050*/ 	.short	0x0380
        /*0052*/ 	.short	0x000c


	//----- nvinfo : EIATTR_SW_WAR
	.align		4
.L_29:
        /*0054*/ 	.byte	0x04, 0x36
        /*0056*/ 	.short	(.L_31 - .L_30)
.L_30:
        /*0058*/ 	.word	0x00000008
.L_31:


//--------------------- .nv.info._Z21matrixmultiply_sharedPiS_S_i --------------------------
	.section	.nv.info._Z21matrixmultiply_sharedPiS_S_i,"",@"SHT_CUDA_INFO"
	.sectionflags	@""
	.align	4


	//----- nvinfo : EIATTR_CUDA_API_VERSION
	.align		4
        /*0000*/ 	.byte	0x04, 0x37
        /*0002*/ 	.short	(.L_33 - .L_32)
.L_32:
        /*0004*/ 	.word	0x00000082


	//----- nvinfo : EIATTR_KPARAM_INFO
	.align		4
.L_33:
        /*0008*/ 	.byte	0x04, 0x17
        /*000a*/ 	.short	(.L_35 - .L_34)
.L_34:
        /*000c*/ 	.word	0x00000000
        /*0010*/ 	.short	0x0003
        /*0012*/ 	.short	0x0018
        /*0014*/ 	.byte	0x00, 0xf0, 0x11, 0x00


	//----- nvinfo : EIATTR_KPARAM_INFO
	.align		4
.L_35:
        /*0018*/ 	.byte	0x04, 0x17
        /*001a*/ 	.short	(.L_37 - .L_36)
.L_36:
        /*001c*/ 	.word	0x00000000
        /*0020*/ 	.short	0x0002
        /*0022*/ 	.short	0x0010
        /*0024*/ 	.byte	0x00, 0xf5, 0x21, 0x00


	//----- nvinfo : EIATTR_KPARAM_INFO
	.align		4
.L_37:
        /*0028*/ 	.byte	0x04, 0x17
        /*002a*/ 	.short	(.L_39 - .L_38)
.L_38:
        /*002c*/ 	.word	0x00000000
        /*0030*/ 	.short	0x0001
        /*0032*/ 	.short	0x0008
        /*0034*/ 	.byte	0x00, 0xf5, 0x21, 0x00


	//----- nvinfo : EIATTR_KPARAM_INFO
	.align		4
.L_39:
        /*0038*/ 	.byte	0x04, 0x17
        /*003a*/ 	.short	(.L_41 - .L_40)
.L_40:
        /*003c*/ 	.word	0x00000000
        /*0040*/ 	.short	0x0000
        /*0042*/ 	.short	0x0000
        /*0044*/ 	.byte	0x00, 0xf5, 0x21, 0x00


	//----- nvinfo : EIATTR_SPARSE_MMA_MASK
	.align		4
.L_41:
        /*0048*/ 	.byte	0x03, 0x50
        /*004a*/ 	.short	0x0000


	//----- nvinfo : EIATTR_MAXREG_COUNT
	.align		4
        /*004c*/ 	.byte	0x03, 0x1b
        /*004e*/ 	.short	0x00ff


	//----- nvinfo : EIATTR_NUM_BARRIERS
	.align		4
        /*0050*/ 	.byte	0x02, 0x4c
        /*0052*/ 	.byte	0x01
	.zero		1


	//----- nvinfo : EIATTR_MERCURY_ISA_VERSION
	.align		4
        /*0054*/ 	.byte	0x03, 0x5f
        /*0056*/ 	.short	0x0101


	//----- nvinfo : EIATTR_VRC_CTA_INIT_COUNT
	.align		4
        /*0058*/ 	.byte	0x02, 0x4a
	.zero		1
	.zero		1


	//----- nvinfo : EIATTR_EXIT_INSTR_OFFSETS
	.align		4
        /*005c*/ 	.byte	0x04, 0x1c
        /*005e*/ 	.short	(.L_43 - .L_42)


	//   ....[0]....
.L_42:
        /*0060*/ 	.word	0x00000770


	//   ....[1]....
        /*0064*/ 	.word	0x000007c0


	//----- nvinfo : EIATTR_CBANK_PARAM_SIZE
	.align		4
.L_43:
        /*0068*/ 	.byte	0x03, 0x19
        /*006a*/ 	.short	0x001c


	//----- nvinfo : EIATTR_PARAM_CBANK
	.align		4
        /*006c*/ 	.byte	0x04, 0x0a
        /*006e*/ 	.short	(.L_45 - .L_44)
	.align		4
.L_44:
        /*0070*/ 	.word	index@(.nv.constant0._Z21matrixmultiply_sharedPiS_S_i)
        /*0074*/ 	.short	0x0380
        /*0076*/ 	.short	0x001c


	//----- nvinfo : EIATTR_SW_WAR
	.align		4
.L_45:
        /*0078*/ 	.byte	0x04, 0x36
        /*007a*/ 	.short	(.L_47 - .L_46)
.L_46:
        /*007c*/ 	.word	0x00000008
.L_47:


//--------------------- .nv.info._Z14matrixmultiplyPiS_S_i --------------------------
	.section	.nv.info._Z14matrixmultiplyPiS_S_i,"",@"SHT_CUDA_INFO"
	.sectionflags	@""
	.align	4


	//----- nvinfo : EIATTR_CUDA_API_VERSION
	.align		4
        /*0000*/ 	.byte	0x04, 0x37
        /*0002*/ 	.short	(.L_49 - .L_48)
.L_48:
        /*0004*/ 	.word	0x00000082


	//----- nvinfo : EIATTR_KPARAM_INFO
	.align		4
.L_49:
        /*0008*/ 	.byte	0x04, 0x17
        /*000a*/ 	.short	(.L_51 - .L_50)
.L_50:
        /*000c*/ 	.word	0x00000000
        /*0010*/ 	.short	0x0003
        /*0012*/ 	.short	0x0018
        /*0014*/ 	.byte	0x00, 0xf0, 0x11, 0x00


	//----- nvinfo : EIATTR_KPARAM_INFO
	.align		4
.L_51:
        /*0018*/ 	.byte	0x04, 0x17
        /*001a*/ 	.short	(.L_53 - .L_52)
.L_52:
        /*001c*/ 	.word	0x00000000
        /*0020*/ 	.short	0x0002
        /*0022*/ 	.short	0x0010
        /*0024*/ 	.byte	0x00, 0xf5, 0x21, 0x00


	//----- nvinfo : EIATTR_KPARAM_INFO
	.align		4
.L_53:
        /*0028*/ 	.byte	0x04, 0x17
        /*002a*/ 	.short	(.L_55 - .L_54)
.L_54:
        /*002c*/ 	.word	0x00000000
        /*0030*/ 	.short	0x0001
        /*0032*/ 	.short	0x0008
        /*0034*/ 	.byte	0x00, 0xf5, 0x21, 0x00


	//----- nvinfo : EIATTR_KPARAM_INFO
	.align		4
.L_55:
        /*0038*/ 	.byte	0x04, 0x17
        /*003a*/ 	.short	(.L_57 - .L_56)
.L_56:
        /*003c*/ 	.word	0x00000000
        /*0040*/ 	.short	0x0000
        /*0042*/ 	.short	0x0000
        /*0044*/ 	.byte	0x00, 0xf5, 0x21, 0x00


	//----- nvinfo : EIATTR_SPARSE_MMA_MASK
	.align		4
.L_57:
        /*0048*/ 	.byte	0x03, 0x50
        /*004a*/ 	.short	0x0000


	//----- nvinfo : EIATTR_MAXREG_COUNT
	.align		4
        /*004c*/ 	.byte	0x03, 0x1b
        /*004e*/ 	.short	0x00ff


	//----- nvinfo : EIATTR_NUM_BARRIERS
	.align		4
        /*0050*/ 	.byte	0x02, 0x4c
        /*0052*/ 	.byte	0x01
	.zero		1


	//----- nvinfo : EIATTR_MERCURY_ISA_VERSION
	.align		4
        /*0054*/ 	.byte	0x03, 0x5f
        /*0056*/ 	.short	0x0101


	//----- nvinfo : EIATTR_VRC_CTA_INIT_COUNT
	.align		4
        /*0058*/ 	.byte	0x02, 0x4a
	.zero		1
	.zero		1


	//----- nvinfo : EIATTR_EXIT_INSTR_OFFSETS
	.align		4
        /*005c*/ 	.byte	0x04, 0x1c
        /*005e*/ 	.short	(.L_59 - .L_58)


	//   ....[0]....
.L_58:
        /*0060*/ 	.word	0x000000c0


	//   ....[1]....
        /*0064*/ 	.word	0x00000aa0


	//----- nvinfo : EIATTR_CBANK_PARAM_SIZE
	.align		4
.L_59:
        /*0068*/ 	.byte	0x03, 0x19
        /*006a*/ 	.short	0x001c


	//----- nvinfo : EIATTR_PARAM_CBANK
	.align		4
        /*006c*/ 	.byte	0x04, 0x0a
        /*006e*/ 	.short	(.L_61 - .L_60)
	.align		4
.L_60:
        /*0070*/ 	.word	index@(.nv.constant0._Z14matrixmultiplyPiS_S_i)
        /*0074*/ 	.short	0x0380
        /*0076*/ 	.short	0x001c


	//----- nvinfo : EIATTR_SW_WAR
	.align		4
.L_61:
        /*0078*/ 	.byte	0x04, 0x36
        /*007a*/ 	.short	(.L_63 - .L_62)
.L_62:
        /*007c*/ 	.word	0x00000008
.L_63:


//--------------------- .nv.callgraph             --------------------------
	.section	.nv.callgraph,"",@"SHT_CUDA_CALLGRAPH"
	.align	4
	.sectionentsize	8
	.align		4
        /*0000*/ 	.word	0x00000000
	.align		4
        /*0004*/ 	.word	0xffffffff
	.align		4
        /*0008*/ 	.word	0x00000000
	.align		4
        /*000c*/ 	.word	0xfffffffe
	.align		4
        /*0010*/ 	.word	0x00000000
	.align		4
        /*0014*/ 	.word	0xfffffffd
	.align		4
        /*0018*/ 	.word	0x00000000
	.align		4
        /*001c*/ 	.word	0xfffffffc


//--------------------- .nv.constant3             --------------------------
	.section	.nv.constant3,"a",@progbits
	.align	4
.nv.constant3:
	.type		C_A,@object
	.size		C_A,(C_B - C_A)
C_A:
	.zero		24336
	.type		C_B,@object
	.size		C_B,(.L_1 - C_B)
C_B:
	.zero		24336
.L_1:


//--------------------- .text._Z23matrixmultiply_constantPii --------------------------
	.section	.text._Z23matrixmultiply_constantPii,"ax",@progbits
	.align	128
        .global         _Z23matrixmultiply_constantPii
        .type           _Z23matrixmultiply_constantPii,@function
        .size           _Z23matrixmultiply_constantPii,(.L_x_14 - _Z23matrixmultiply_constantPii)
        .other          _Z23matrixmultiply_constantPii,@"STO_CUDA_ENTRY STV_DEFAULT"
_Z23matrixmultiply_constantPii:
.text._Z23matrixmultiply_constantPii:
[----:B------:R-:W-:Y:S01]  /*0000*/  LDC R1, c[0x0][0x37c] ;  /* 0x0000df00ff017b82 */ /* 0x000fe20000000800 */
[----:B------:R-:W0:Y:S07]  /*0010*/  S2R R3, SR_TID.Y ;  /* 0x0000000000037919 */ /* 0x000e2e0000002200 */
[----:B------:R-:W0:Y:S01]  /*0020*/  S2UR UR4, SR_CTAID.Y ;  /* 0x00000000000479c3 */ /* 0x000e220000002600 */
[----:B------:R-:W1:Y:S07]  /*0030*/  S2R R5, SR_TID.X ;  /* 0x0000000000057919 */ /* 0x000e6e0000002100 */
[----:B------:R-:W0:Y:S08]  /*0040*/  LDC R0, c[0x0][0x364] ;  /* 0x0000d900ff007b82 */ /* 0x000e300000000800 */
[----:B------:R-:W1:Y:S08]  /*0050*/  S2UR UR5, SR_CTAID.X ;  /* 0x00000000000579c3 */ /* 0x000e700000002500 */
[----:B------:R-:W1:Y:S08]  /*0060*/  LDC R4, c[0x0][0x360] ;  /* 0x0000d800ff047b82 */ /* 0x000e700000000800 */
[----:B------:R-:W2:Y:S01]  /*0070*/  LDC R2, c[0x0][0x388] ;  /* 0x0000e200ff027b82 */ /* 0x000ea20000000800 */
[----:B0-----:R-:W-:-:S02]  /*0080*/  IMAD R0, R0, UR4, R3 ;  /* 0x0000000400007c24 */ /* 0x001fc4000f8e0203 */
[----:B-1----:R-:W-:-:S05]  /*0090*/  IMAD R3, R4, UR5, R5 ;  /* 0x0000000504037c24 */ /* 0x002fca000f8e0205 */
[----:B------:R-:W-:-:S04]  /*00a0*/  VIMNMX R5, PT, PT, R0, R3, !PT ;  /* 0x0000000300057248 */ /* 0x000fc80007fe0100 */
[----:B--2---:R-:W-:-:S13]  /*00b0*/  ISETP.GE.AND P0, PT, R5, R2, PT ;  /* 0x000000020500720c */ /* 0x004fda0003f06270 */
[----:B------:R-:W-:Y:S05]  /*00c0*/  @P0 EXIT ;  /* 0x000000000000094d */ /* 0x000fea0003800000 */
[----:B------:R-:W-:Y:S01]  /*00d0*/  ISETP.GE.U32.AND P0, PT, R2, 0x8, PT ;  /* 0x000000080200780c */ /* 0x000fe20003f06070 */
[----:B------:R-:W-:Y:S02]  /*00e0*/  HFMA2 R7, -RZ, RZ, 0, 0 ;  /* 0x00000000ff077431 */ /* 0x000fe400000001ff */
[----:B------:R-:W-:Y:S02]  /*00f0*/  IMAD R0, R0, R2, RZ ;  /* 0x0000000200007224 */ /* 0x000fe400078e02ff */
[----:B------:R-:W-:Y:S01]  /*0100*/  HFMA2 R5, -RZ, RZ, 0, 452 ;  /* 0x00005f10ff057431 */ /* 0x000fe200000001ff */
[----:B------:R-:W-:Y:S02]  /*0110*/  LOP3.LUT R25, R2, 0x7, RZ, 0xc0, !PT ;  /* 0x0000000702197812 */ /* 0x000fe400078ec0ff */
[----:B------:R-:W-:-:S05]  /*0120*/  MOV R15, RZ ;  /* 0x000000ff000f7202 */ /* 0x000fca0000000f00 */
[----:B------:R-:W-:Y:S05]  /*0130*/  @!P0 BRA `(.L_x_0) ;  /* 0x0000000000c88947 */ /* 0x000fea0003800000 */
[----:B------:R-:W-:Y:S01]  /*0140*/  MOV R17, 0x10 ;  /* 0x0000001000117802 */ /* 0x000fe20000000f00 */
[C-C-:B------:R-:W-:Y:S01]  /*0150*/  IMAD R6, R2.reuse, 0x4, R5.reuse ;  /* 0x0000000402067824 */ /* 0x140fe200078e0205 */
[C---:B------:R-:W-:Y:S01]  /*0160*/  LOP3.LUT R7, R2.reuse, 0x7ffffff8, RZ, 0xc0, !PT ;  /* 0x7ffffff802077812 */ /* 0x040fe200078ec0ff */
[C-C-:B------:R-:W-:Y:S01]  /*0170*/  IMAD R8, R2.reuse, 0x8, R5.reuse ;  /* 0x0000000802087824 */ /* 0x140fe200078e0205 */
[----:B------:R-:W-:Y:S01]  /*0180*/  MOV R15, RZ ;  /* 0x000000ff000f7202 */ /* 0x000fe20000000f00 */
[C-C-:B------:R-:W-:Y:S01]  /*0190*/  IMAD R9, R2.reuse, 0x10, R5.reuse ;  /* 0x0000001002097824 */ /* 0x140fe200078e0205 */
[----:B------:R-:W-:Y:S01]  /*01a0*/  IADD3 R14, PT, PT, -R7, RZ, RZ ;  /* 0x000000ff070e7210 */ /* 0x000fe20007ffe1ff */
[C-C-:B------:R-:W-:Y:S02]  /*01b0*/  IMAD R10, R2.reuse, 0x14, R5.reuse ;  /* 0x00000014020a7824 */ /* 0x140fe400078e0205 */
[C-C-:B------:R-:W-:Y:S02]  /*01c0*/  IMAD R11, R2.reuse, 0x18, R5.reuse ;  /* 0x00000018020b7824 */ /* 0x140fe400078e0205 */
[----:B------:R-:W-:-:S02]  /*01d0*/  IMAD R12, R2, 0x1c, R5 ;  /* 0x0000001c020c7824 */ /* 0x000fc400078e0205 */
[----:B------:R-:W-:Y:S02]  /*01e0*/  IMAD.MOV.U32 R13, RZ, RZ, R3 ;  /* 0x000000ffff0d7224 */ /* 0x000fe400078e0003 */
[----:B------:R-:W-:-:S07]  /*01f0*/  IMAD R4, R0, 0x4, R17 ;  /* 0x0000000400047824 */ /* 0x000fce00078e0211 */
.L_x_1:
[C---:B------:R-:W-:Y:S01]  /*0200*/  SHF.L.U32 R21, R13.reuse, 0x2, RZ ;  /* 0x000000020d157819 */ /* 0x040fe200000006ff */
[----:B------:R-:W0:Y:S01]  /*0210*/  LDC R18, c[0x3][R4+-0x10] ;  /* 0x00fffc0004127b82 */ /* 0x000e220000000800 */
[C---:B------:R-:W-:Y:S01]  /*0220*/  LEA R23, R13.reuse, R6, 0x2 ;  /* 0x000000060d177211 */ /* 0x040fe200078e10ff */
[C---:B------:R-:W-:Y:S01]  /*0230*/  IMAD R27, R13.reuse, 0x4, R5 ;  /* 0x000000040d1b7824 */ /* 0x040fe200078e0205 */
[C---:B------:R-:W-:Y:S02]  /*0240*/  LEA R26, R13.reuse, R8, 0x2 ;  /* 0x000000080d1a7211 */ /* 0x040fe400078e10ff */
[C---:B------:R-:W-:Y:S01]  /*0250*/  LEA R24, R13.reuse, R12, 0x2 ;  /* 0x0000000c0d187211 */ /* 0x040fe200078e10ff */
[----:B------:R-:W-:Y:S01]  /*0260*/  IMAD R16, R2, 0xc, R27 ;  /* 0x0000000c02107824 */ /* 0x000fe200078e021b */
[----:B------:R-:W-:Y:S01]  /*0270*/  LEA R27, R13, R10, 0x2 ;  /* 0x0000000a0d1b7211 */ /* 0x000fe200078e10ff */
[----:B------:R-:W0:Y:S01]  /*0280*/  LDC R21, c[0x3][R21+0x5f10] ;  /* 0x00d7c40015157b82 */ /* 0x000e220000000800 */
[----:B------:R-:W-:-:S04]  /*0290*/  IADD3 R14, PT, PT, R14, 0x8, RZ ;  /* 0x000000080e0e7810 */ /* 0x000fc80007ffe0ff */
[----:B------:R-:W-:-:S03]  /*02a0*/  ISETP.NE.AND P0, PT, R14, RZ, PT ;  /* 0x000000ff0e00720c */ /* 0x000fc60003f05270 */
[----:B------:R-:W1:Y:S08]  /*02b0*/  LDC R17, c[0x3][R4+-0xc] ;  /* 0x00fffd0004117b82 */ /* 0x000e700000000800 */
[----:B------:R-:W1:Y:S08]  /*02c0*/  LDC R23, c[0x3][R23] ;  /* 0x00c0000017177b82 */ /* 0x000e700000000800 */
[----:B------:R-:W2:Y:S08]  /*02d0*/  LDC R19, c[0x3][R4+-0x8] ;  /* 0x00fffe0004137b82 */ /* 0x000eb00000000800 */
[----:B------:R-:W2:Y:S08]  /*02e0*/  LDC R20, c[0x3][R26] ;  /* 0x00c000001a147b82 */ /* 0x000eb00000000800 */
[----:B------:R-:W3:Y:S01]  /*02f0*/  LDC R16, c[0x3][R16] ;  /* 0x00c0000010107b82 */ /* 0x000ee20000000800 */
[----:B0-----:R-:W-:-:S07]  /*0300*/  IMAD R22, R18, R21, R15 ;  /* 0x0000001512167224 */ /* 0x001fce00078e020f */
[----:B------:R-:W0:Y:S01]  /*0310*/  LDC R24, c[0x3][R24] ;  /* 0x00c0000018187b82 */ /* 0x000e220000000800 */
[----:B------:R-:W-:-:S07]  /*0320*/  IMAD R18, R13, 0x4, R9 ;  /* 0x000000040d127824 */ /* 0x000fce00078e0209 */
[----:B------:R-:W3:Y:S01]  /*0330*/  LDC R15, c[0x3][R4+-0x4] ;  /* 0x00ffff00040f7b82 */ /* 0x000ee20000000800 */
[----:B-1----:R-:W-:-:S07]  /*0340*/  IMAD R22, R17, R23, R22 ;  /* 0x0000001711167224 */ /* 0x002fce00078e0216 */
[----:B------:R-:W1:Y:S08]  /*0350*/  LDC R18, c[0x3][R18] ;  /* 0x00c0000012127b82 */ /* 0x000e700000000800 */
[----:B------:R-:W1:Y:S01]  /*0360*/  LDC R17, c[0x3][R4] ;  /* 0x00c0000004117b82 */ /* 0x000e620000000800 */
[----:B--2---:R-:W-:Y:S01]  /*0370*/  IMAD R28, R19, R20, R22 ;  /* 0x00000014131c7224 */ /* 0x004fe200078e0216 */
[----:B------:R-:W-:-:S06]  /*0380*/  LEA R22, R13, R11, 0x2 ;  /* 0x0000000b0d167211 */ /* 0x000fcc00078e10ff */
[----:B------:R2:W4:Y:S01]  /*0390*/  LDC R19, c[0x3][R4+0x4] ;  /* 0x00c0010004137b82 */ /* 0x0005220000000800 */
[----:B------:R-:W-:-:S07]  /*03a0*/  IMAD R13, R2, 0x8, R13 ;  /* 0x00000008020d7824 */ /* 0x000fce00078e020d */
[----:B------:R-:W4:Y:S08]  /*03b0*/  LDC R20, c[0x3][R27] ;  /* 0x00c000001b147b82 */ /* 0x000f300000000800 */
[----:B------:R-:W5:Y:S01]  /*03c0*/  LDC R22, c[0x3][R22] ;  /* 0x00c0000016167b82 */ /* 0x000f620000000800 */
[----:B---3--:R-:W-:-:S07]  /*03d0*/  IMAD R15, R15, R16, R28 ;  /* 0x000000100f0f7224 */ /* 0x008fce00078e021c */
[----:B------:R2:W5:Y:S08]  /*03e0*/  LDC R21, c[0x3][R4+0x8] ;  /* 0x00c0020004157b82 */ /* 0x0005700000000800 */
[----:B------:R2:W0:Y:S01]  /*03f0*/  LDC R23, c[0x3][R4+0xc] ;  /* 0x00c0030004177b82 */ /* 0x0004220000000800 */
[----:B-1----:R-:W-:Y:S01]  /*0400*/  IMAD R15, R17, R18, R15 ;  /* 0x00000012110f7224 */ /* 0x002fe200078e020f */
[----:B--2---:R-:W-:-:S03]  /*0410*/  IADD3 R4, PT, PT, R4, 0x20, RZ ;  /* 0x0000002004047810 */ /* 0x004fc60007ffe0ff */
[----:B----4-:R-:W-:-:S04]  /*0420*/  IMAD R15, R19, R20, R15 ;  /* 0x00000014130f7224 */ /* 0x010fc800078e020f */
[----:B-----5:R-:W-:-:S04]  /*0430*/  IMAD R15, R21, R22, R15 ;  /* 0x00000016150f7224 */ /* 0x020fc800078e020f */
[----:B0-----:R-:W-:Y:S01]  /*0440*/  IMAD R15, R23, R24, R15 ;  /* 0x00000018170f7224 */ /* 0x001fe200078e020f */
[----:B------:R-:W-:Y:S06]  /*0450*/  @P0 BRA `(.L_x_1) ;  /* 0xfffffffc00680947 */ /* 0x000fec000383ffff */
.L_x_0:
[----:B------:R-:W-:Y:S01]  /*0460*/  ISETP.NE.AND P0, PT, R25, RZ, PT ;  /* 0x000000ff1900720c */ /* 0x000fe20003f05270 */
[----:B------:R-:W0:-:S12]  /*0470*/  LDCU.64 UR4, c[0x0][0x358] ;  /* 0x00006b00ff0477ac */ /* 0x000e180008000a00 */
[----:B------:R-:W-:Y:S05]  /*0480*/  @!P0 BRA `(.L_x_2) ;  /* 0x0000000000d48947 */ /* 0x000fea0003800000 */
[----:B------:R-:W-:Y:S02]  /*0490*/  ISETP.GE.U32.AND P0, PT, R25, 0x4, PT ;  /* 0x000000041900780c */ /* 0x000fe40003f06070 */
[----:B------:R-:W-:-:S04]  /*04a0*/  LOP3.LUT R14, R2, 0x3, RZ, 0xc0, !PT ;  /* 0x00000003020e7812 */ /* 0x000fc800078ec0ff */
[----:B------:R-:W-:-:S07]  /*04b0*/  ISETP.NE.AND P1, PT, R14, RZ, PT ;  /* 0x000000ff0e00720c */ /* 0x000fce0003f25270 */
[----:B------:R-:W-:Y:S06]  /*04c0*/  @!P0 BRA `(.L_x_3) ;  /* 0x0000000000588947 */ /* 0x000fec0003800000 */
[CC--:B------:R-:W-:Y:S01]  /*04d0*/  IADD3 R4, PT, PT, R0.reuse, R7.reuse, RZ ;  /* 0x0000000700047210 */ /* 0x0c0fe20007ffe0ff */
[C---:B------:R-:W-:Y:S01]  /*04e0*/  IMAD R6, R7.reuse, R2, R3 ;  /* 0x0000000207067224 */ /* 0x040fe200078e0203 */
[----:B------:R-:W-:Y:S02]  /*04f0*/  IADD3 R12, PT, PT, R0, R7, RZ ;  /* 0x00000007000c7210 */ /* 0x000fe40007ffe0ff */
[----:B------:R-:W-:Y:S01]  /*0500*/  SHF.L.U32 R4, R4, 0x2, RZ ;  /* 0x0000000204047819 */ /* 0x000fe200000006ff */
[----:B------:R-:W-:Y:S01]  /*0510*/  IMAD R9, R6, 0x4, R5 ;  /* 0x0000000406097824 */ /* 0x000fe200078e0205 */
[----:B------:R-:W-:Y:S02]  /*0520*/  SHF.L.U32 R12, R12, 0x2, RZ ;  /* 0x000000020c0c7819 */ /* 0x000fe400000006ff */
[----:B------:R-:W-:Y:S01]  /*0530*/  IADD3 R7, PT, PT, R7, 0x4, RZ ;  /* 0x0000000407077810 */ /* 0x000fe20007ffe0ff */
[C---:B------:R-:W-:Y:S01]  /*0540*/  IMAD R11, R2.reuse, 0x4, R9 ;  /* 0x00000004020b7824 */ /* 0x040fe200078e0209 */
[----:B------:R-:W1:Y:S03]  /*0550*/  LDC R4, c[0x3][R4] ;  /* 0x00c0000004047b82 */ /* 0x000e660000000800 */
[----:B------:R-:W-:-:S04]  /*0560*/  IMAD R17, R2, 0x4, R11 ;  /* 0x0000000402117824 */ /* 0x000fc800078e020b */
[----:B------:R-:W-:Y:S01]  /*0570*/  IMAD R10, R2, 0x4, R17 ;  /* 0x00000004020a7824 */ /* 0x000fe200078e0211 */
[----:B------:R-:W1:Y:S08]  /*0580*/  LDC R9, c[0x3][R9] ;  /* 0x00c0000009097b82 */ /* 0x000e700000000800 */
[----:B------:R-:W2:Y:S08]  /*0590*/  LDC R6, c[0x3][R12+0x4] ;  /* 0x00c001000c067b82 */ /* 0x000eb00000000800 */
[----:B------:R-:W2:Y:S08]  /*05a0*/  LDC R11, c[0x3][R11] ;  /* 0x00c000000b0b7b82 */ /* 0x000eb00000000800 */
[----:B------:R-:W3:Y:S08]  /*05b0*/  LDC R13, c[0x3][R12+0x8] ;  /* 0x00c002000c0d7b82 */ /* 0x000ef00000000800 */
[----:B------:R-:W3:Y:S08]  /*05c0*/  LDC R8, c[0x3][R17] ;  /* 0x00c0000011087b82 */ /* 0x000ef00000000800 */
[----:B------:R-:W4:Y:S08]  /*05d0*/  LDC R19, c[0x3][R12+0xc] ;  /* 0x00c003000c137b82 */ /* 0x000f300000000800 */
[----:B------:R-:W4:Y:S01]  /*05e0*/  LDC R10, c[0x3][R10] ;  /* 0x00c000000a0a7b82 */ /* 0x000f220000000800 */
[----:B-1----:R-:W-:-:S04]  /*05f0*/  IMAD R15, R4, R9, R15 ;  /* 0x00000009040f7224 */ /* 0x002fc800078e020f */
[----:B--2---:R-:W-:-:S04]  /*0600*/  IMAD R6, R6, R11, R15 ;  /* 0x0000000b06067224 */ /* 0x004fc800078e020f */
[----:B---3--:R-:W-:-:S04]  /*0610*/  IMAD R6, R13, R8, R6 ;  /* 0x000000080d067224 */ /* 0x008fc800078e0206 */
[----:B----4-:R-:W-:-:S07]  /*0620*/  IMAD R15, R19, R10, R6 ;  /* 0x0000000a130f7224 */ /* 0x010fce00078e0206 */
.L_x_3:
[----:B------:R-:W-:Y:S05]  /*0630*/  @!P1 BRA `(.L_x_2) ;  /* 0x0000000000689947 */ /* 0x000fea0003800000 */
[----:B------:R-:W-:Y:S02]  /*0640*/  ISETP.NE.AND P0, PT, R14, 0x1, PT ;  /* 0x000000010e00780c */ /* 0x000fe40003f05270 */
[----:B------:R-:W-:-:S04]  /*0650*/  LOP3.LUT R4, R2, 0x1, RZ, 0xc0, !PT ;  /* 0x0000000102047812 */ /* 0x000fc800078ec0ff */
[----:B------:R-:W-:-:S07]  /*0660*/  ISETP.NE.U32.AND P1, PT, R4, 0x1, PT ;  /* 0x000000010400780c */ /* 0x000fce0003f25070 */
        /* <DEDUP_REMOVED lines=8> */
[----:B------:R-:W-:Y:S01]  /*06f0*/  IMAD R10, R2, 0x4, R9 ;  /* 0x00000004020a7824 */ /* 0x000fe200078e0209 */
[----:B------:R-:W1:Y:S08]  /*0700*/  LDC R4, c[0x3][R4] ;  /* 0x00c0000004047b82 */ /* 0x000e700000000800 */
[----:B------:R-:W1:Y:S08]  /*0710*/  LDC R6, c[0x3][R9] ;  /* 0x00c0000009067b82 */ /* 0x000e700000000800 */
[----:B------:R-:W2:Y:S08]  /*0720*/  LDC R11, c[0x3][R8+0x4] ;  /* 0x00c00100080b7b82 */ /* 0x000eb00000000800 */
[----:B------:R-:W2:Y:S01]  /*0730*/  LDC R10, c[0x3][R10] ;  /* 0x00c000000a0a7b82 */ /* 0x000ea20000000800 */
[----:B-1----:R-:W-:-:S04]  /*0740*/  IMAD R6, R4, R6, R15 ;  /* 0x0000000604067224 */ /* 0x002fc800078e020f */
[----:B--2---:R-:W-:-:S07]  /*0750*/  IMAD R15, R11, R10, R6 ;  /* 0x0000000a0b0f7224 */ /* 0x004fce00078e0206 */
.L_x_4:
[----:B------:R-:W-:Y:S05]  /*0760*/  @P1 BRA `(.L_x_2) ;  /* 0x00000000001c1947 */ /* 0x000fea0003800000 */
[----:B------:R-:W-:Y:S01]  /*0770*/  IMAD R2, R7, R2, R3 ;  /* 0x0000000207027224 */ /* 0x000fe200078e0203 */
[----:B------:R-:W-:-:S04]  /*0780*/  IADD3 R7, PT, PT, R0, R7, RZ ;  /* 0x0000000700077210 */ /* 0x000fc80007ffe0ff */
[----:B------:R-:W-:Y:S02]  /*0790*/  LEA R5, R2, R5, 0x2 ;  /* 0x0000000502057211 */ /* 0x000fe400078e10ff */
[----:B------:R-:W-:-:S04]  /*07a0*/  SHF.L.U32 R7, R7, 0x2, RZ ;  /* 0x0000000207077819 */ /* 0x000fc800000006ff */
[----:B------:R-:W1:Y:S08]  /*07b0*/  LDC R2, c[0x3][R7] ;  /* 0x00c0000007027b82 */ /* 0x000e700000000800 */
[----:B------:R-:W1:Y:S02]  /*07c0*/  LDC R5, c[0x3][R5] ;  /* 0x00c0000005057b82 */ /* 0x000e640000000800 */
[----:B-1----:R-:W-:-:S07]  /*07d0*/  IMAD R15, R2, R5, R15 ;  /* 0x00000005020f7224 */ /* 0x002fce00078e020f */
.L_x_2:
[----:B------:R-:W1:Y:S01]  /*07e0*/  LDC.64 R4, c[0x0][0x380] ;  /* 0x0000e000ff047b82 */ /* 0x000e620000000a00 */
[----:B------:R-:W-:-:S05]  /*07f0*/  IADD3 R3, PT, PT, R3, R0, RZ ;  /* 0x0000000003037210 */ /* 0x000fca0007ffe0ff */
[----:B-1----:R-:W-:-:S05]  /*0800*/  IMAD.WIDE R2, R3, 0x4, R4 ;  /* 0x0000000403027825 */ /* 0x002fca00078e0204 */
[----:B0-----:R-:W-:Y:S01]  /*0810*/  STG.E desc[UR4][R2.64], R15 ;  /* 0x0000000f02007986 */ /* 0x001fe2000c101904 */
[----:B------:R-:W-:Y:S05]  /*0820*/  EXIT ;  /* 0x000000000000794d */ /* 0x000fea0003800000 */
.L_x_5:
[----:B------:R-:W-:-:S00]  /*0830*/  BRA `(.L_x_5) ;  /* 0xfffffffc00fc7947 */ /* 0x000fc0000383ffff */
[----:B------:R-:W-:-:S00]  /*0840*/  NOP ;  /* 0x0000000000007918 */ /* 0x000fc00000000000 */
        /* <DEDUP_REMOVED lines=11> */
.L_x_14:


//--------------------- .text._Z21matrixmultiply_sharedPiS_S_i --------------------------
	.section	.text._Z21matrixmultiply_sharedPiS_S_i,"ax",@progbits
	.align	128
        .global         _Z21matrixmultiply_sharedPiS_S_i
        .type           _Z21matrixmultiply_sharedPiS_S_i,@function
        .size           _Z21matrixmultiply_sharedPiS_S_i,(.L_x_15 - _Z21matrixmultiply_sharedPiS_S_i)
        .other          _Z21matrixmultiply_sharedPiS_S_i,@"STO_CUDA_ENTRY STV_DEFAULT"
_Z21matrixmultiply_sharedPiS_S_i:
.text._Z21matrixmultiply_sharedPiS_S_i:
[----:B------:R-:W-:Y:S01]  /*0000*/  LDC R1, c[0x0][0x37c] ;  /* 0x0000df00ff017b82 */ /* 0x000fe20000000800 */
[----:B------:R-:W0:Y:S07]  /*0010*/  S2R R5, SR_TID.Y ;  /* 0x0000000000057919 */ /* 0x000e2e0000002200 */
[----:B------:R-:W1:Y:S01]  /*0020*/  LDC R0, c[0x0][0x398] ;  /* 0x0000e600ff007b82 */ /* 0x000e620000000800 */
[----:B------:R-:W2:Y:S01]  /*0030*/  LDCU.64 UR8, c[0x0][0x358] ;  /* 0x00006b00ff0877ac */ /* 0x000ea20008000a00 */
[----:B------:R-:W-:Y:S01]  /*0040*/  HFMA2 R19, -RZ, RZ, 0, 0 ;  /* 0x00000000ff137431 */ /* 0x000fe200000001ff */
[----:B------:R-:W3:Y:S05]  /*0050*/  S2R R7, SR_TID.X ;  /* 0x0000000000077919 */ /* 0x000eea0000002100 */
[----:B------:R-:W0:Y:S08]  /*0060*/  LDC R18, c[0x0][0x364] ;  /* 0x0000d900ff127b82 */ /* 0x000e300000000800 */
[----:B------:R-:W0:Y:S08]  /*0070*/  S2UR UR4, SR_CTAID.Y ;  /* 0x00000000000479c3 */ /* 0x000e300000002600 */
[----:B------:R-:W3:Y:S01]  /*0080*/  S2UR UR5, SR_CTAID.X ;  /* 0x00000000000579c3 */ /* 0x000ee20000002500 */
[----:B-1----:R-:W-:-:S07]  /*0090*/  ISETP.GE.AND P1, PT, R0, 0x20, PT ;  /* 0x000000200000780c */ /* 0x002fce0003f26270 */
[----:B------:R-:W3:Y:S01]  /*00a0*/  LDC R17, c[0x0][0x360] ;  /* 0x0000d800ff117b82 */ /* 0x000ee20000000800 */
[----:B0-----:R-:W-:Y:S02]  /*00b0*/  IMAD R18, R18, UR4, R5 ;  /* 0x0000000412127c24 */ /* 0x001fe4000f8e0205 */
[----:B---3--:R-:W-:-:S05]  /*00c0*/  IMAD R17, R17, UR5, R7 ;  /* 0x0000000511117c24 */ /* 0x008fca000f8e0207 */
[----:B------:R-:W-:-:S04]  /*00d0*/  VIMNMX R3, PT, PT, R18, R17, !PT ;  /* 0x0000001112037248 */ /* 0x000fc80007fe0100 */
[----:B------:R-:W-:Y:S01]  /*00e0*/  ISETP.GE.AND P0, PT, R3, R0, PT ;  /* 0x000000000300720c */ /* 0x000fe20003f06270 */
[----:B--2---:R-:W-:-:S12]  /*00f0*/  @!P1 BRA `(.L_x_6) ;  /* 0x00000004009c9947 */ /* 0x004fd80003800000 */
[----:B------:R-:W0:Y:S01]  /*0100*/  S2UR UR6, SR_CgaCtaId ;  /* 0x00000000000679c3 */ /* 0x000e220000008800 */
[----:B------:R-:W-:Y:S01]  /*0110*/  UMOV UR4, 0x400 ;  /* 0x0000040000047882 */ /* 0x000fe20000000000 */
[----:B------:R-:W-:Y:S01]  /*0120*/  SHF.R.S32.HI R3, RZ, 0x1f, R0 ;  /* 0x0000001fff037819 */ /* 0x000fe20000011400 */
[----:B------:R-:W-:Y:S01]  /*0130*/  UIADD3 UR5, UPT, UPT, UR4, 0x1000, URZ ;  /* 0x0000100004057890 */ /* 0x000fe2000fffe0ff */
[-C--:B------:R-:W-:Y:S01]  /*0140*/  IMAD R2, R18, R0.reuse, R7 ;  /* 0x0000000012027224 */ /* 0x080fe200078e0207 */
[----:B------:R-:W-:Y:S02]  /*0150*/  MOV R19, RZ ;  /* 0x000000ff00137202 */ /* 0x000fe40000000f00 */
[-C--:B------:R-:W-:Y:S01]  /*0160*/  LEA.HI R4, R3, R0.reuse, RZ, 0x5 ;  /* 0x0000000003047211 */ /* 0x080fe200078f28ff */
[----:B------:R-:W1:Y:S01]  /*0170*/  LDC.64 R22, c[0x0][0x380] ;  /* 0x0000e000ff167b82 */ /* 0x000e620000000a00 */
[----:B------:R-:W-:Y:S02]  /*0180*/  IMAD R3, R5, R0, R17 ;  /* 0x0000000005037224 */ /* 0x000fe400078e0211 */
[----:B------:R-:W-:-:S04]  /*0190*/  SHF.R.S32.HI R4, RZ, 0x5, R4 ;  /* 0x00000005ff047819 */ /* 0x000fc80000011404 */
[----:B------:R-:W-:Y:S01]  /*01a0*/  IADD3 R4, PT, PT, -R4, RZ, RZ ;  /* 0x000000ff04047210 */ /* 0x000fe20007ffe1ff */
[----:B------:R-:W2:Y:S01]  /*01b0*/  LDC.64 R20, c[0x0][0x388] ;  /* 0x0000e200ff147b82 */ /* 0x000ea20000000a00 */
[----:B0-----:R-:W-:Y:S02]  /*01c0*/  ULEA UR4, UR6, UR4, 0x18 ;  /* 0x0000000406047291 */ /* 0x001fe4000f8ec0ff */
[----:B------:R-:W-:-:S04]  /*01d0*/  ULEA UR5, UR6, UR5, 0x18 ;  /* 0x0000000506057291 */ /* 0x000fc8000f8ec0ff */
[----:B------:R-:W-:Y:S02]  /*01e0*/  LEA R16, R5, UR4, 0x7 ;  /* 0x0000000405107c11 */ /* 0x000fe4000f8e38ff */
[C---:B------:R-:W-:Y:S02]  /*01f0*/  LEA R6, R7.reuse, UR5, 0x2 ;  /* 0x0000000507067c11 */ /* 0x040fe4000f8e10ff */
[----:B------:R-:W-:Y:S02]  /*0200*/  LEA R7, R7, R16, 0x2 ;  /* 0x0000001007077211 */ /* 0x000fe400078e10ff */
[----:B------:R-:W-:-:S07]  /*0210*/  LEA R5, R5, R6, 0x7 ;  /* 0x0000000605057211 */ /* 0x000fce00078e38ff */
.L_x_7:
[----:B-1----:R-:W-:-:S04]  /*0220*/  IMAD.WIDE.U32 R8, R2, 0x4, R22 ;  /* 0x0000000402087825 */ /* 0x002fc800078e0016 */
[----:B--2---:R-:W-:Y:S02]  /*0230*/  IMAD.WIDE.U32 R10, R3, 0x4, R20 ;  /* 0x00000004030a7825 */ /* 0x004fe400078e0014 */
[----:B------:R-:W2:Y:S04]  /*0240*/  LDG.E R8, desc[UR8][R8.64] ;  /* 0x0000000808087981 */ /* 0x000ea8000c1e1900 */
[----:B------:R-:W3:Y:S01]  /*0250*/  LDG.E R24, desc[UR8][R10.64] ;  /* 0x000000080a187981 */ /* 0x000ee2000c1e1900 */
[----:B------:R-:W-:Y:S02]  /*0260*/  IADD3 R4, PT, PT, R4, 0x1, RZ ;  /* 0x0000000104047810 */ /* 0x000fe40007ffe0ff */
[----:B------:R-:W-:Y:S02]  /*0270*/  IADD3 R2, PT, PT, R2, 0x20, RZ ;  /* 0x0000002002027810 */ /* 0x000fe40007ffe0ff */
[----:B------:R-:W-:-:S02]  /*0280*/  ISETP.NE.AND P1, PT, R4, RZ, PT ;  /* 0x000000ff0400720c */ /* 0x000fc40003f25270 */
[----:B------:R-:W-:Y:S01]  /*0290*/  LEA R3, R0, R3, 0x5 ;  /* 0x0000000300037211 */ /* 0x000fe200078e28ff */
[----:B--2---:R-:W-:Y:S04]  /*02a0*/  STS [R7], R8 ;  /* 0x0000000807007388 */ /* 0x004fe80000000800 */
[----:B---3--:R-:W-:Y:S01]  /*02b0*/  STS [R5], R24 ;  /* 0x0000001805007388 */ /* 0x008fe20000000800 */
[----:B------:R-:W-:Y:S06]  /*02c0*/  BAR.SYNC.DEFER_BLOCKING 0x0 ;  /* 0x0000000000007b1d */ /* 0x000fec0000010000 */
[----:B------:R-:W-:Y:S04]  /*02d0*/  LDS R26, [R6] ;  /* 0x00000000061a7984 */ /* 0x000fe80000000800 */
[----:B------:R-:W0:Y:S04]  /*02e0*/  LDS.128 R12, [R16] ;  /* 0x00000000100c7984 */ /* 0x000e280000000c00 */
[----:B------:R-:W1:Y:S04]  /*02f0*/  LDS R27, [R6+0x80] ;  /* 0x00008000061b7984 */ /* 0x000e680000000800 */
[----:B------:R-:W2:Y:S04]  /*0300*/  LDS R25, [R6+0x100] ;  /* 0x0001000006197984 */ /* 0x000ea80000000800 */
[----:B------:R-:W-:Y:S04]  /*0310*/  LDS.128 R8, [R16+0x10] ;  /* 0x0000100010087984 */ /* 0x000fe80000000c00 */
[----:B------:R-:W-:Y:S01]  /*0320*/  LDS R24, [R6+0x380] ;  /* 0x0003800006187984 */ /* 0x000fe20000000800 */
[----:B0-----:R-:W-:-:S03]  /*0330*/  IMAD R12, R12, R26, R19 ;  /* 0x0000001a0c0c7224 */ /* 0x001fc600078e0213 */
[----:B------:R-:W0:Y:S01]  /*0340*/  LDS R19, [R6+0x180] ;  /* 0x0001800006137984 */ /* 0x000e220000000800 */
[----:B-1----:R-:W-:-:S03]  /*0350*/  IMAD R13, R27, R13, R12 ;  /* 0x0000000d1b0d7224 */ /* 0x002fc600078e020c */
[----:B------:R-:W1:Y:S01]  /*0360*/  LDS R26, [R6+0x200] ;  /* 0x00020000061a7984 */ /* 0x000e620000000800 */
[----:B--2---:R-:W-:-:S03]  /*0370*/  IMAD R14, R25, R14, R13 ;  /* 0x0000000e190e7224 */ /* 0x004fc600078e020d */
[----:B------:R-:W2:Y:S04]  /*0380*/  LDS R12, [R6+0x280] ;  /* 0x00028000060c7984 */ /* 0x000ea80000000800 */
[----:B------:R-:W-:Y:S01]  /*0390*/  LDS R25, [R6+0x400] ;  /* 0x0004000006197984 */ /* 0x000fe20000000800 */
[----:B0-----:R-:W-:-:S03]  /*03a0*/  IMAD R15, R19, R15, R14 ;  /* 0x0000000f130f7224 */ /* 0x001fc600078e020e */
[----:B------:R-:W0:Y:S01]  /*03b0*/  LDS R19, [R6+0x300] ;  /* 0x0003000006137984 */ /* 0x000e220000000800 */
[----:B-1----:R-:W-:-:S03]  /*03c0*/  IMAD R8, R8, R26, R15 ;  /* 0x0000001a08087224 */ /* 0x002fc600078e020f */
[----:B------:R-:W-:Y:S01]  /*03d0*/  LDS R26, [R6+0xa00] ;  /* 0x000a0000061a7984 */ /* 0x000fe20000000800 */
[----:B--2---:R-:W-:-:S03]  /*03e0*/  IMAD R9, R12, R9, R8 ;  /* 0x000000090c097224 */ /* 0x004fc600078e0208 */
[----:B------:R-:W1:Y:S04]  /*03f0*/  LDS.128 R12, [R16+0x20] ;  /* 0x00002000100c7984 */ /* 0x000e680000000c00 */
[----:B------:R-:W2:Y:S01]  /*0400*/  LDS R8, [R6+0x480] ;  /* 0x0004800006087984 */ /* 0x000ea20000000800 */
[----:B0-----:R-:W-:-:S03]  /*0410*/  IMAD R10, R19, R10, R9 ;  /* 0x0000000a130a7224 */ /* 0x001fc600078e0209 */
[----:B------:R-:W0:Y:S01]  /*0420*/  LDS R19, [R6+0x500] ;  /* 0x0005000006137984 */ /* 0x000e220000000800 */
[----:B------:R-:W-:-:S03]  /*0430*/  IMAD R11, R24, R11, R10 ;  /* 0x0000000b180b7224 */ /* 0x000fc600078e020a */
[----:B------:R-:W3:Y:S01]  /*0440*/  LDS R24, [R6+0x580] ;  /* 0x0005800006187984 */ /* 0x000ee20000000800 */
[----:B-1----:R-:W-:-:S03]  /*0450*/  IMAD R11, R12, R25, R11 ;  /* 0x000000190c0b7224 */ /* 0x002fc600078e020b */
[----:B------:R-:W-:Y:S01]  /*0460*/  LDS R25, [R6+0x600] ;  /* 0x0006000006197984 */ /* 0x000fe20000000800 */
[----:B--2---:R-:W-:-:S03]  /*0470*/  IMAD R13, R8, R13, R11 ;  /* 0x0000000d080d7224 */ /* 0x004fc600078e020b */
[----:B------:R-:W1:Y:S04]  /*0480*/  LDS.128 R8, [R16+0x30] ;  /* 0x0000300010087984 */ /* 0x000e680000000c00 */
[----:B------:R-:W2:Y:S01]  /*0490*/  LDS R12, [R6+0x680] ;  /* 0x00068000060c7984 */ /* 0x000ea20000000800 */
[----:B0-----:R-:W-:-:S03]  /*04a0*/  IMAD R14, R19, R14, R13 ;  /* 0x0000000e130e7224 */ /* 0x001fc600078e020d */
[----:B------:R-:W0:Y:S01]  /*04b0*/  LDS R19, [R6+0x700] ;  /* 0x0007000006137984 */ /* 0x000e220000000800 */
[----:B---3--:R-:W-:-:S03]  /*04c0*/  IMAD R15, R24, R15, R14 ;  /* 0x0000000f180f7224 */ /* 0x008fc600078e020e */
        /* <DEDUP_REMOVED lines=16> */
[----:B------:R-:W-:Y:S01]  /*05d0*/  LDS R19, [R6+0xd00] ;  /* 0x000d000006137984 */ /* 0x000fe20000000800 */
[----:B---3--:R-:W-:-:S03]  /*05e0*/  IMAD R15, R24, R15, R14 ;  /* 0x0000000f180f7224 */ /* 0x008fc600078e020e */
[----:B------:R-:W-:Y:S01]  /*05f0*/  LDS R24, [R6+0xc80] ;  /* 0x000c800006187984 */ /* 0x000fe20000000800 */
[----:B-1----:R-:W-:-:S03]  /*0600*/  IMAD R15, R8, R26, R15 ;  /* 0x0000001a080f7224 */ /* 0x002fc600078e020f */
[----:B------:R-:W0:Y:S01]  /*0610*/  LDS R8, [R6+0xb80] ;  /* 0x000b800006087984 */ /* 0x000e220000000800 */
[----:B------:R-:W-:-:S03]  /*0620*/  IMAD R9, R12, R9, R15 ;  /* 0x000000090c097224 */ /* 0x000fc600078e020f */
[----:B------:R-:W-:Y:S01]  /*0630*/  LDS R26, [R6+0xc00] ;  /* 0x000c0000061a7984 */ /* 0x000fe20000000800 */
[----:B--2---:R-:W-:-:S03]  /*0640*/  IMAD R9, R25, R10, R9 ;  /* 0x0000000a19097224 */ /* 0x004fc600078e0209 */
[----:B------:R-:W1:Y:S04]  /*0650*/  LDS.128 R12, [R16+0x60] ;  /* 0x00006000100c7984 */ /* 0x000e680000000c00 */
[----:B------:R-:W-:Y:S01]  /*0660*/  LDS R25, [R6+0xe00] ;  /* 0x000e000006197984 */ /* 0x000fe20000000800 */
[----:B0-----:R-:W-:-:S04]  /*0670*/  IMAD R9, R8, R11, R9 ;  /* 0x0000000b08097224 */ /* 0x001fc800078e0209 */
[----:B-1----:R-:W-:Y:S02]  /*0680*/  IMAD R9, R12, R26, R9 ;  /* 0x0000001a0c097224 */ /* 0x002fe400078e0209 */
[----:B------:R-:W0:Y:S02]  /*0690*/  LDS R12, [R6+0xd80] ;  /* 0x000d8000060c7984 */ /* 0x000e240000000800 */
[----:B------:R-:W-:Y:S02]  /*06a0*/  IMAD R13, R24, R13, R9 ;  /* 0x0000000d180d7224 */ /* 0x000fe400078e0209 */
[----:B------:R-:W1:Y:S02]  /*06b0*/  LDS.128 R8, [R16+0x70] ;  /* 0x0000700010087984 */ /* 0x000e640000000c00 */
[----:B------:R-:W-:Y:S02]  /*06c0*/  IMAD R13, R19, R14, R13 ;  /* 0x0000000e130d7224 */ /* 0x000fe400078e020d */
[----:B------:R-:W2:Y:S04]  /*06d0*/  LDS R24, [R6+0xe80] ;  /* 0x000e800006187984 */ /* 0x000ea80000000800 */
[----:B------:R-:W3:Y:S04]  /*06e0*/  LDS R14, [R6+0xf00] ;  /* 0x000f0000060e7984 */ /* 0x000ee80000000800 */
[----:B------:R-:W4:Y:S01]  /*06f0*/  LDS R19, [R6+0xf80] ;  /* 0x000f800006137984 */ /* 0x000f220000000800 */
[----:B0-----:R-:W-:-:S04]  /*0700*/  IMAD R13, R12, R15, R13 ;  /* 0x0000000f0c0d7224 */ /* 0x001fc800078e020d */
[----:B-1----:R-:W-:-:S04]  /*0710*/  IMAD R8, R8, R25, R13 ;  /* 0x0000001908087224 */ /* 0x002fc800078e020d */
[----:B--2---:R-:W-:-:S04]  /*0720*/  IMAD R9, R24, R9, R8 ;  /* 0x0000000918097224 */ /* 0x004fc800078e0208 */
[----:B---3--:R-:W-:-:S04]  /*0730*/  IMAD R10, R14, R10, R9 ;  /* 0x0000000a0e0a7224 */ /* 0x008fc800078e0209 */
[----:B----4-:R-:W-:Y:S01]  /*0740*/  IMAD R19, R19, R11, R10 ;  /* 0x0000000b13137224 */ /* 0x010fe200078e020a */
[----:B------:R-:W-:Y:S06]  /*0750*/  BAR.SYNC.DEFER_BLOCKING 0x0 ;  /* 0x0000000000007b1d */ /* 0x000fec0000010000 */
[----:B------:R-:W-:Y:S05]  /*0760*/  @P1 BRA `(.L_x_7) ;  /* 0xfffffff800ac1947 */ /* 0x000fea000383ffff */
.L_x_6:
[----:B------:R-:W-:Y:S05]  /*0770*/  @P0 EXIT ;  /* 0x000000000000094d */ /* 0x000fea0003800000 */
[----:B------:R-:W0:Y:S01]  /*0780*/  LDC.64 R2, c[0x0][0x390] ;  /* 0x0000e400ff027b82 */ /* 0x000e220000000a00 */
[----:B------:R-:W-:-:S04]  /*0790*/  IMAD R17, R18, R0, R17 ;  /* 0x0000000012117224 */ /* 0x000fc800078e0211 */
[----:B0-----:R-:W-:-:S05]  /*07a0*/  IMAD.WIDE R2, R17, 0x4, R2 ;  /* 0x0000000411027825 */ /* 0x001fca00078e0202 */
[----:B------:R-:W-:Y:S01]  /*07b0*/  STG.E desc[UR8][R2.64], R19 ;  /* 0x0000001302007986 */ /* 0x000fe2000c101908 */
[----:B------:R-:W-:Y:S05]  /*07c0*/  EXIT ;  /* 0x000000000000794d */ /* 0x000fea0003800000 */
.L_x_8:
        /* <DEDUP_REMOVED lines=11> */
.L_x_15:


//--------------------- .text._Z14matrixmultiplyPiS_S_i --------------------------
	.section	.text._Z14matrixmultiplyPiS_S_i,"ax",@progbits
	.align	128
        .global         _Z14matrixmultiplyPiS_S_i
        .type           _Z14matrixmultiplyPiS_S_i,@function
        .size           _Z14matrixmultiplyPiS_S_i,(.L_x_16 - _Z14matrixmultiplyPiS_S_i)
        .other          _Z14matrixmultiplyPiS_S_i,@"STO_CUDA_ENTRY STV_DEFAULT"
_Z14matrixmultiplyPiS_S_i:
.text._Z14matrixmultiplyPiS_S_i:
[----:B------:R-:W-:Y:S01]  /*0000*/  LDC R1, c[0x0][0x37c] ;  /* 0x0000df00ff017b82 */ /* 0x000fe20000000800 */
[----:B------:R-:W0:Y:S07]  /*0010*/  S2R R0, SR_TID.Y ;  /* 0x0000000000007919 */ /* 0x000e2e0000002200 */
[----:B------:R-:W0:Y:S01]  /*0020*/  S2UR UR4, SR_CTAID.Y ;  /* 0x00000000000479c3 */ /* 0x000e220000002600 */
[----:B------:R-:W1:Y:S01]  /*0030*/  LDCU UR20, c[0x0][0x398] ;  /* 0x00007300ff1477ac */ /* 0x000e620008000800 */
[----:B------:R-:W2:Y:S06]  /*0040*/  S2R R3, SR_TID.X ;  /* 0x0000000000037919 */ /* 0x000eac0000002100 */
[----:B------:R-:W0:Y:S08]  /*0050*/  LDC R13, c[0x0][0x364] ;  /* 0x0000d900ff0d7b82 */ /* 0x000e300000000800 */
[----:B------:R-:W2:Y:S08]  /*0060*/  S2UR UR5, SR_CTAID.X ;  /* 0x00000000000579c3 */ /* 0x000eb00000002500 */
[----:B------:R-:W2:Y:S01]  /*0070*/  LDC R2, c[0x0][0x360] ;  /* 0x0000d800ff027b82 */ /* 0x000ea20000000800 */
[----:B0-----:R-:W-:-:S02]  /*0080*/  IMAD R13, R13, UR4, R0 ;  /* 0x000000040d0d7c24 */ /* 0x001fc4000f8e0200 */
[----:B--2---:R-:W-:-:S05]  /*0090*/  IMAD R0, R2, UR5, R3 ;  /* 0x0000000502007c24 */ /* 0x004fca000f8e0203 */
[----:B------:R-:W-:-:S04]  /*00a0*/  VIMNMX R2, PT, PT, R13, R0, !PT ;  /* 0x000000000d027248 */ /* 0x000fc80007fe0100 */
[----:B-1----:R-:W-:-:S13]  /*00b0*/  ISETP.GE.AND P0, PT, R2, UR20, PT ;  /* 0x0000001402007c0c */ /* 0x002fda000bf06270 */
[----:B------:R-:W-:Y:S05]  /*00c0*/  @P0 EXIT ;  /* 0x000000000000094d */ /* 0x000fea0003800000 */
[----:B------:R-:W-:Y:S01]  /*00d0*/  UISETP.GE.U32.AND UP0, UPT, UR20, 0x8, UPT ;  /* 0x000000081400788c */ /* 0x000fe2000bf06070 */
[----:B------:R-:W-:Y:S02]  /*00e0*/  HFMA2 R12, -RZ, RZ, 0, 0 ;  /* 0x00000000ff0c7431 */ /* 0x000fe400000001ff */
[----:B------:R-:W-:Y:S01]  /*00f0*/  IMAD R13, R13, UR20, RZ ;  /* 0x000000140d0d7c24 */ /* 0x000fe2000f8e02ff */
[----:B------:R-:W-:Y:S01]  /*0100*/  UMOV UR4, URZ ;  /* 0x000000ff00047c82 */ /* 0x000fe20008000000 */
[----:B------:R-:W0:Y:S04]  /*0110*/  LDCU.64 UR18, c[0x0][0x358] ;  /* 0x00006b00ff1277ac */ /* 0x000e280008000a00 */
[----:B------:R-:W-:Y:S05]  /*0120*/  BRA.U !UP0, `(.L_x_9) ;  /* 0x0000000508047547 */ /* 0x000fea000b800000 */
[----:B------:R-:W1:Y:S01]  /*0130*/  LDCU.128 UR24, c[0x0][0x380] ;  /* 0x00007000ff1877ac */ /* 0x000e620008000c00 */
[----:B------:R-:W-:Y:S02]  /*0140*/  MOV R12, RZ ;  /* 0x000000ff000c7202 */ /* 0x000fe40000000f00 */
[----:B------:R-:W-:Y:S01]  /*0150*/  MOV R14, R0 ;  /* 0x00000000000e7202 */ /* 0x000fe20000000f00 */
[----:B------:R-:W-:-:S04]  /*0160*/  ULOP3.LUT UR4, UR20, 0x7ffffff8, URZ, 0xc0, !UPT ;  /* 0x7ffffff814047892 */ /* 0x000fc8000f8ec0ff */
[----:B------:R-:W-:Y:S01]  /*0170*/  UIADD3 UR5, UPT, UPT, -UR4, URZ, URZ ;  /* 0x000000ff04057290 */ /* 0x000fe2000fffe1ff */
[----:B-1----:R-:W-:Y:S01]  /*0180*/  MOV R2, UR24 ;  /* 0x0000001800027c02 */ /* 0x002fe20008000f00 */
[----:B------:R-:W-:Y:S01]  /*0190*/  UIMAD.WIDE UR6, UR20, 0x8, UR26 ;  /* 0x00000008140678a5 */ /* 0x000fe2000f8e021a */
[----:B------:R-:W-:Y:S01]  /*01a0*/  MOV R3, UR25 ;  /* 0x0000001900037c02 */ /* 0x000fe20008000f00 */
[----:B------:R-:W-:Y:S02]  /*01b0*/  UIMAD.WIDE UR8, UR20, 0xc, UR26 ;  /* 0x0000000c140878a5 */ /* 0x000fe4000f8e021a */
[----:B------:R-:W-:Y:S01]  /*01c0*/  UIMAD.WIDE UR10, UR20, 0x10, UR26 ;  /* 0x00000010140a78a5 */ /* 0x000fe2000f8e021a */
[----:B------:R-:W-:Y:S01]  /*01d0*/  IMAD.WIDE.U32 R2, R13, 0x4, R2 ;  /* 0x000000040d027825 */ /* 0x000fe200078e0002 */
[----:B------:R-:W-:Y:S02]  /*01e0*/  UIMAD.WIDE UR12, UR20, 0x14, UR26 ;  /* 0x00000014140c78a5 */ /* 0x000fe4000f8e021a */
[----:B------:R-:W-:Y:S01]  /*01f0*/  UIMAD.WIDE UR14, UR20, 0x18, UR26 ;  /* 0x00000018140e78a5 */ /* 0x000fe2000f8e021a */
[----:B------:R-:W-:Y:S01]  /*0200*/  IADD3 R2, P0, PT, R2, 0x10, RZ ;  /* 0x0000001002027810 */ /* 0x000fe20007f1e0ff */
[----:B------:R-:W-:-:S03]  /*0210*/  UIMAD.WIDE UR16, UR20, 0x1c, UR26 ;  /* 0x0000001c141078a5 */ /* 0x000fc6000f8e021a */
[----:B------:R-:W-:-:S09]  /*0220*/  IADD3.X R3, PT, PT, RZ, R3, RZ, P0, !PT ;  /* 0x00000003ff037210 */ /* 0x000fd200007fe4ff */
.L_x_10:
[----:B------:R-:W-:Y:S01]  /*0230*/  UIMAD.WIDE UR22, UR20, 0x4, UR26 ;  /* 0x00000004141678a5 */ /* 0x000fe2000f8e021a */
[----:B------:R-:W-:Y:S02]  /*0240*/  IMAD.MOV.U32 R23, RZ, RZ, 0x4 ;  /* 0x00000004ff177424 */ /* 0x000fe400078e00ff */
[----:B------:R-:W-:Y:S01]  /*0250*/  HFMA2 R11, -RZ, RZ, 0, 2.384185791015625e-07 ;  /* 0x00000004ff0b7431 */ /* 0x000fe200000001ff */
[----:B------:R-:W-:Y:S01]  /*0260*/  MOV R25, 0x4 ;  /* 0x0000000400197802 */ /* 0x000fe20000000f00 */
[----:B0-----:R-:W2:Y:S01]  /*0270*/  LDG.E R21, desc[UR18][R2.64+-0x10] ;  /* 0xfffff01202157981 */ /* 0x001ea2000c1e1900 */
[C---:B------:R-:W-:Y:S01]  /*0280*/  IMAD.WIDE R22, R14.reuse, R23, UR26 ;  /* 0x0000001a0e167e25 */ /* 0x040fe2000f8e0217 */
[----:B------:R-:W-:Y:S02]  /*0290*/  MOV R8, UR22 ;  /* 0x0000001600087c02 */ /* 0x000fe40008000f00 */
[----:B------:R-:W-:Y:S01]  /*02a0*/  MOV R9, UR23 ;  /* 0x0000001700097c02 */ /* 0x000fe20008000f00 */
[----:B------:R-:W3:Y:S02]  /*02b0*/  LDG.E R19, desc[UR18][R2.64+-0xc] ;  /* 0xfffff41202137981 */ /* 0x000ee4000c1e1900 */
[----:B------:R-:W-:-:S02]  /*02c0*/  IMAD.WIDE R8, R14, 0x4, R8 ;  /* 0x000000040e087825 */ /* 0x000fc400078e0208 */
[----:B------:R-:W2:Y:S01]  /*02d0*/  LDG.E R22, desc[UR18][R22.64] ;  /* 0x0000001216167981 */ /* 0x000ea2000c1e1900 */
[----:B------:R-:W-:Y:S01]  /*02e0*/  MOV R5, 0x4 ;  /* 0x0000000400057802 */ /* 0x000fe20000000f00 */
[C---:B------:R-:W-:Y:S02]  /*02f0*/  IMAD.WIDE R24, R14.reuse, R25, UR6 ;  /* 0x000000060e187e25 */ /* 0x040fe4000f8e0219 */
[----:B------:R0:W3:Y:S02]  /*0300*/  LDG.E R20, desc[UR18][R8.64] ;  /* 0x0000001208147981 */ /* 0x0000e4000c1e1900 */
[----:B------:R-:W-:Y:S02]  /*0310*/  IMAD.WIDE R10, R14, R11, UR8 ;  /* 0x000000080e0a7e25 */ /* 0x000fe4000f8e020b */
[----:B------:R-:W4:Y:S04]  /*0320*/  LDG.E R18, desc[UR18][R24.64] ;  /* 0x0000001218127981 */ /* 0x000f28000c1e1900 */
[----:B------:R-:W4:Y:S01]  /*0330*/  LDG.E R17, desc[UR18][R2.64+-0x8] ;  /* 0xfffff81202117981 */ /* 0x000f22000c1e1900 */
[----:B0-----:R-:W-:-:S02]  /*0340*/  HFMA2 R9, -RZ, RZ, 0, 2.384185791015625e-07 ;  /* 0x00000004ff097431 */ /* 0x001fc400000001ff */
[----:B------:R-:W-:Y:S01]  /*0350*/  IMAD.MOV.U32 R7, RZ, RZ, 0x4 ;  /* 0x00000004ff077424 */ /* 0x000fe200078e00ff */
[----:B------:R0:W5:Y:S01]  /*0360*/  LDG.E R16, desc[UR18][R10.64] ;  /* 0x000000120a107981 */ /* 0x000162000c1e1900 */
[----:B------:R-:W-:-:S03]  /*0370*/  IMAD.WIDE R4, R14, R5, UR10 ;  /* 0x0000000a0e047e25 */ /* 0x000fc6000f8e0205 */
[----:B------:R-:W5:Y:S01]  /*0380*/  LDG.E R15, desc[UR18][R2.64+-0x4] ;  /* 0xfffffc12020f7981 */ /* 0x000f62000c1e1900 */
[C---:B------:R-:W-:Y:S01]  /*0390*/  IMAD.WIDE R6, R14.reuse, R7, UR12 ;  /* 0x0000000c0e067e25 */ /* 0x040fe2000f8e0207 */
[----:B------:R-:W-:Y:S02]  /*03a0*/  MOV R27, 0x4 ;  /* 0x00000004001b7802 */ /* 0x000fe40000000f00 */
[----:B------:R1:W5:Y:S01]  /*03b0*/  LDG.E R4, desc[UR18][R4.64] ;  /* 0x0000001204047981 */ /* 0x000362000c1e1900 */
[----:B------:R-:W-:-:S03]  /*03c0*/  IMAD.WIDE R8, R14, R9, UR14 ;  /* 0x0000000e0e087e25 */ /* 0x000fc6000f8e0209 */
[----:B------:R-:W5:Y:S01]  /*03d0*/  LDG.E R23, desc[UR18][R2.64] ;  /* 0x0000001202177981 */ /* 0x000f62000c1e1900 */
[----:B0-----:R-:W-:-:S03]  /*03e0*/  IMAD.WIDE R10, R14, R27, UR16 ;  /* 0x000000100e0a7e25 */ /* 0x001fc6000f8e021b */
[----:B------:R-:W5:Y:S04]  /*03f0*/  LDG.E R7, desc[UR18][R6.64] ;  /* 0x0000001206077981 */ /* 0x000f68000c1e1900 */
[----:B------:R-:W5:Y:S04]  /*0400*/  LDG.E R24, desc[UR18][R2.64+0x4] ;  /* 0x0000041202187981 */ /* 0x000f68000c1e1900 */
[----:B------:R-:W5:Y:S04]  /*0410*/  LDG.E R8, desc[UR18][R8.64] ;  /* 0x0000001208087981 */ /* 0x000f68000c1e1900 */
[----:B------:R-:W5:Y:S04]  /*0420*/  LDG.E R25, desc[UR18][R2.64+0x8] ;  /* 0x0000081202197981 */ /* 0x000f68000c1e1900 */
[----:B------:R-:W5:Y:S04]  /*0430*/  LDG.E R10, desc[UR18][R10.64] ;  /* 0x000000120a0a7981 */ /* 0x000f68000c1e1900 */
[----:B------:R0:W5:Y:S01]  /*0440*/  LDG.E R27, desc[UR18][R2.64+0xc] ;  /* 0x00000c12021b7981 */ /* 0x000162000c1e1900 */
[----:B------:R-:W-:-:S04]  /*0450*/  UIADD3 UR5, UPT, UPT, UR5, 0x8, URZ ;  /* 0x0000000805057890 */ /* 0x000fc8000fffe0ff */
[----:B------:R-:W-:Y:S01]  /*0460*/  UISETP.NE.AND UP0, UPT, UR5, URZ, UPT ;  /* 0x000000ff0500728c */ /* 0x000fe2000bf05270 */
[----:B-1----:R-:W-:Y:S02]  /*0470*/  MOV R5, UR20 ;  /* 0x0000001400057c02 */ /* 0x002fe40008000f00 */
[----:B0-----:R-:W-:Y:S02]  /*0480*/  IADD3 R2, P0, PT, R2, 0x20, RZ ;  /* 0x0000002002027810 */ /* 0x001fe40007f1e0ff */
[----:B------:R-:W-:Y:S02]  /*0490*/  LEA R14, R5, R14, 0x3 ;  /* 0x0000000e050e7211 */ /* 0x000fe400078e18ff */
[----:B------:R-:W-:Y:S01]  /*04a0*/  IADD3.X R3, PT, PT, RZ, R3, RZ, P0, !PT ;  /* 0x00000003ff037210 */ /* 0x000fe200007fe4ff */
[----:B--2---:R-:W-:-:S04]  /*04b0*/  IMAD R21, R21, R22, R12 ;  /* 0x0000001615157224 */ /* 0x004fc800078e020c */
[----:B---3--:R-:W-:-:S04]  /*04c0*/  IMAD R19, R19, R20, R21 ;  /* 0x0000001413137224 */ /* 0x008fc800078e0215 */
[----:B----4-:R-:W-:-:S04]  /*04d0*/  IMAD R17, R17, R18, R19 ;  /* 0x0000001211117224 */ /* 0x010fc800078e0213 */
[----:B-----5:R-:W-:-:S04]  /*04e0*/  IMAD R15, R15, R16, R17 ;  /* 0x000000100f0f7224 */ /* 0x020fc800078e0211 */
[----:B------:R-:W-:-:S04]  /*04f0*/  IMAD R4, R23, R4, R15 ;  /* 0x0000000417047224 */ /* 0x000fc800078e020f */
[----:B------:R-:W-:-:S04]  /*0500*/  IMAD R4, R24, R7, R4 ;  /* 0x0000000718047224 */ /* 0x000fc800078e0204 */
[----:B------:R-:W-:-:S04]  /*0510*/  IMAD R4, R25, R8, R4 ;  /* 0x0000000819047224 */ /* 0x000fc800078e0204 */
[----:B------:R-:W-:Y:S01]  /*0520*/  IMAD R12, R27, R10, R4 ;  /* 0x0000000a1b0c7224 */ /* 0x000fe200078e0204 */
[----:B------:R-:W-:Y:S06]  /*0530*/  BRA.U UP0, `(.L_x_10) ;  /* 0xfffffffd003c7547 */ /* 0x000fec000b83ffff */
.L_x_9:
[----:B------:R-:W-:-:S04]  /*0540*/  ULOP3.LUT UR6, UR20, 0x7, URZ, 0xc0, !UPT ;  /* 0x0000000714067892 */ /* 0x000fc8000f8ec0ff */
[----:B------:R-:W-:-:S09]  /*0550*/  UISETP.NE.AND UP0, UPT, UR6, URZ, UPT ;  /* 0x000000ff0600728c */ /* 0x000fd2000bf05270 */
[----:B------:R-:W-:Y:S05]  /*0560*/  BRA.U !UP0, `(.L_x_11) ;  /* 0x0000000508387547 */ /* 0x000fea000b800000 */
[----:B------:R-:W-:Y:S02]  /*0570*/  UISETP.GE.U32.AND UP0, UPT, UR6, 0x4, UPT ;  /* 0x000000040600788c */ /* 0x000fe4000bf06070 */
[----:B------:R-:W-:-:S04]  /*0580*/  ULOP3.LUT UR5, UR20, 0x3, URZ, 0xc0, !UPT ;  /* 0x0000000314057892 */ /* 0x000fc8000f8ec0ff */
[----:B------:R-:W-:-:S03]  /*0590*/  UISETP.NE.AND UP1, UPT, UR5, URZ, UPT ;  /* 0x000000ff0500728c */ /* 0x000fc6000bf25270 */
[----:B------:R-:W-:Y:S08]  /*05a0*/  BRA.U !UP0, `(.L_x_12) ;  /* 0x00000001087c7547 */ /* 0x000ff0000b800000 */
[----:B------:R-:W1:Y:S01]  /*05b0*/  LDC.64 R6, c[0x0][0x388] ;  /* 0x0000e200ff067b82 */ /* 0x000e620000000a00 */
[----:B------:R-:W2:Y:S01]  /*05c0*/  LDCU.64 UR6, c[0x0][0x380] ;  /* 0x00007000ff0677ac */ /* 0x000ea20008000a00 */
[----:B------:R-:W-:Y:S01]  /*05d0*/  IMAD.U32 R9, RZ, RZ, UR4 ;  /* 0x00000004ff097e24 */ /* 0x000fe2000f8e00ff */
[C---:B------:R-:W-:Y:S02]  /*05e0*/  IADD3 R3, PT, PT, R13.reuse, UR4, RZ ;  /* 0x000000040d037c10 */ /* 0x040fe4000fffe0ff */
[----:B------:R-:W-:Y:S01]  /*05f0*/  IADD3 R10, P0, PT, R13, UR4, RZ ;  /* 0x000000040d0a7c10 */ /* 0x000fe2000ff1e0ff */
[----:B------:R-:W-:Y:S01]  /*0600*/  IMAD R9, R9, UR20, R0 ;  /* 0x0000001409097c24 */ /* 0x000fe2000f8e0200 */
[----:B------:R-:W-:Y:S01]  /*0610*/  MOV R11, UR20 ;  /* 0x00000014000b7c02 */ /* 0x000fe20008000f00 */
[----:B------:R-:W3:Y:S01]  /*0620*/  LDC.64 R4, c[0x0][0x380] ;  /* 0x0000e000ff047b82 */ /* 0x000ee20000000a00 */
[----:B------:R-:W-:Y:S01]  /*0630*/  MOV R15, UR20 ;  /* 0x00000014000f7c02 */ /* 0x000fe20008000f00 */
[----:B-1----:R-:W-:Y:S01]  /*0640*/  IMAD.WIDE R6, R9, 0x4, R6 ;  /* 0x0000000409067825 */ /* 0x002fe200078e0206 */
[----:B------:R-:W-:-:S05]  /*0650*/  MOV R9, UR20 ;  /* 0x0000001400097c02 */ /* 0x000fca0008000f00 */
[----:B------:R-:W-:Y:S02]  /*0660*/  IMAD.WIDE R8, R9, 0x4, R6 ;  /* 0x0000000409087825 */ /* 0x000fe400078e0206 */
[----:B0-----:R-:W4:Y:S02]  /*0670*/  LDG.E R6, desc[UR18][R6.64] ;  /* 0x0000001206067981 */ /* 0x001f24000c1e1900 */
[----:B---3--:R-:W-:Y:S01]  /*0680*/  IMAD.WIDE.U32 R4, R3, 0x4, R4 ;  /* 0x0000000403047825 */ /* 0x008fe200078e0004 */
[----:B------:R-:W-:Y:S01]  /*0690*/  IADD3.X R3, PT, PT, RZ, RZ, RZ, P0, !PT ;  /* 0x000000ffff037210 */ /* 0x000fe200007fe4ff */
[----:B------:R-:W3:Y:S01]  /*06a0*/  LDG.E R17, desc[UR18][R8.64] ;  /* 0x0000001208117981 */ /* 0x000ee2000c1e1900 */
[----:B--2---:R-:W-:-:S03]  /*06b0*/  LEA R2, P0, R10, UR6, 0x2 ;  /* 0x000000060a027c11 */ /* 0x004fc6000f8010ff */
[----:B------:R-:W4:Y:S01]  /*06c0*/  LDG.E R5, desc[UR18][R4.64] ;  /* 0x0000001204057981 */ /* 0x000f22000c1e1900 */
[----:B------:R-:W-:Y:S01]  /*06d0*/  LEA.HI.X R3, R10, UR7, R3, 0x2, P0 ;  /* 0x000000070a037c11 */ /* 0x000fe200080f1403 */
[----:B------:R-:W-:-:S04]  /*06e0*/  IMAD.WIDE R10, R11, 0x4, R8 ;  /* 0x000000040b0a7825 */ /* 0x000fc800078e0208 */
[----:B------:R-:W3:Y:S01]  /*06f0*/  LDG.E R16, desc[UR18][R2.64+0x4] ;  /* 0x0000041202107981 */ /* 0x000ee2000c1e1900 */
[----:B------:R-:W-:-:S03]  /*0700*/  IMAD.WIDE R14, R15, 0x4, R10 ;  /* 0x000000040f0e7825 */ /* 0x000fc600078e020a */
[----:B------:R-:W2:Y:S04]  /*0710*/  LDG.E R19, desc[UR18][R10.64] ;  /* 0x000000120a137981 */ /* 0x000ea8000c1e1900 */
[----:B------:R-:W2:Y:S04]  /*0720*/  LDG.E R18, desc[UR18][R2.64+0x8] ;  /* 0x0000081202127981 */ /* 0x000ea8000c1e1900 */
[----:B------:R-:W5:Y:S04]  /*0730*/  LDG.E R20, desc[UR18][R2.64+0xc] ;  /* 0x00000c1202147981 */ /* 0x000f68000c1e1900 */
[----:B------:R-:W5:Y:S01]  /*0740*/  LDG.E R14, desc[UR18][R14.64] ;  /* 0x000000120e0e7981 */ /* 0x000f62000c1e1900 */
[----:B------:R-:W-:Y:S01]  /*0750*/  UIADD3 UR4, UPT, UPT, UR4, 0x4, URZ ;  /* 0x0000000404047890 */ /* 0x000fe2000fffe0ff */
[----:B----4-:R-:W-:-:S04]  /*0760*/  IMAD R5, R5, R6, R12 ;  /* 0x0000000605057224 */ /* 0x010fc800078e020c */
[----:B---3--:R-:W-:-:S04]  /*0770*/  IMAD R5, R16, R17, R5 ;  /* 0x0000001110057224 */ /* 0x008fc800078e0205 */
[----:B--2---:R-:W-:-:S04]  /*0780*/  IMAD R5, R18, R19, R5 ;  /* 0x0000001312057224 */ /* 0x004fc800078e0205 */
[----:B-----5:R-:W-:-:S07]  /*0790*/  IMAD R12, R20, R14, R5 ;  /* 0x0000000e140c7224 */ /* 0x020fce00078e0205 */
.L_x_12:
[----:B------:R-:W-:Y:S05]  /*07a0*/  BRA.U !UP1, `(.L_x_11) ;  /* 0x0000000109a87547 */ /* 0x000fea000b800000 */
[----:B------:R-:W-:Y:S01]  /*07b0*/  UISETP.NE.AND UP0, UPT, UR5, 0x1, UPT ;  /* 0x000000010500788c */ /* 0x000fe2000bf05270 */
[----:B------:R-:W-:Y:S01]  /*07c0*/  MOV R7, UR4 ;  /* 0x0000000400077c02 */ /* 0x000fe20008000f00 */
[----:B------:R-:W-:Y:S02]  /*07d0*/  ULOP3.LUT UR5, UR20, 0x1, URZ, 0xc0, !UPT ;  /* 0x0000000114057892 */ /* 0x000fe4000f8ec0ff */
[----:B------:R-:W-:Y:S02]  /*07e0*/  MOV R15, UR20 ;  /* 0x00000014000f7c02 */ /* 0x000fe40008000f00 */
[----:B------:R-:W-:Y:S01]  /*07f0*/  UISETP.NE.U32.AND UP1, UPT, UR5, 0x1, UPT ;  /* 0x000000010500788c */ /* 0x000fe2000bf25070 */
[----:B------:R-:W-:-:S04]  /*0800*/  PLOP3.LUT P1, PT, PT, PT, UP0, 0x80, 0x8 ;  /* 0x000000000008781c */ /* 0x000fc80003f2f008 */
[----:B------:R-:W1:Y:S01]  /*0810*/  @UP0 LDCU.128 UR8, c[0x0][0x380] ;  /* 0x00007000ff0807ac */ /* 0x000e620008000c00 */
[----:B------:R-:W-:Y:S01]  /*0820*/  PLOP3.LUT P0, PT, PT, PT, UP1, 0x80, 0x8 ;  /* 0x000000000008781c */ /* 0x000fe20003f0f018 */
[----:B------:R-:W2:Y:S04]  /*0830*/  @UP0 LDCU.64 UR6, c[0x0][0x380] ;  /* 0x00007000ff0607ac */ /* 0x000ea80008000a00 */
[----:B------:R-:W3:Y:S03]  /*0840*/  @!UP1 LDCU.128 UR12, c[0x0][0x380] ;  /* 0x00007000ff0c97ac */ /* 0x000ee60008000c00 */
[C---:B------:R-:W-:Y:S02]  /*0850*/  @P1 IADD3 R3, PT, PT, R13.reuse, UR4, RZ ;  /* 0x000000040d031c10 */ /* 0x040fe4000fffe0ff */
[----:B------:R-:W-:Y:S01]  /*0860*/  @P1 IADD3 R6, P2, PT, R13, UR4, RZ ;  /* 0x000000040d061c10 */ /* 0x000fe2000ff5e0ff */
[----:B------:R-:W-:Y:S01]  /*0870*/  @UP0 UIADD3 UR4, UPT, UPT, UR4, 0x2, URZ ;  /* 0x0000000204040890 */ /* 0x000fe2000fffe0ff */
[----:B-1----:R-:W-:Y:S01]  /*0880*/  MOV R11, UR9 ;  /* 0x00000009000b7c02 */ /* 0x002fe20008000f00 */
[----:B------:R-:W-:Y:S01]  /*0890*/  IMAD.U32 R10, RZ, RZ, UR8 ;  /* 0x00000008ff0a7e24 */ /* 0x000fe2000f8e00ff */
[----:B------:R-:W-:-:S02]  /*08a0*/  MOV R4, UR10 ;  /* 0x0000000a00047c02 */ /* 0x000fc40008000f00 */
[----:B------:R-:W-:Y:S01]  /*08b0*/  MOV R5, UR11 ;  /* 0x0000000b00057c02 */ /* 0x000fe20008000f00 */
[----:B------:R-:W-:-:S04]  /*08c0*/  @P1 IMAD.WIDE.U32 R10, R3, 0x4, R10 ;  /* 0x00000004030a1825 */ /* 0x000fc800078e000a */
[----:B------:R-:W-:Y:S01]  /*08d0*/  @P1 IMAD R3, R7, UR20, R0 ;  /* 0x0000001407031c24 */ /* 0x000fe2000f8e0200 */
[----:B------:R-:W-:Y:S01]  /*08e0*/  @P1 IADD3.X R7, PT, PT, RZ, RZ, RZ, P2, !PT ;  /* 0x000000ffff071210 */ /* 0x000fe200017fe4ff */
[----:B------:R-:W-:Y:S01]  /*08f0*/  IMAD.U32 R19, RZ, RZ, UR4 ;  /* 0x00000004ff137e24 */ /* 0x000fe2000f8e00ff */
[C---:B--2---:R-:W-:Y:S01]  /*0900*/  @P1 LEA R2, P2, R6.reuse, UR6, 0x2 ;  /* 0x0000000606021c11 */ /* 0x044fe2000f8410ff */
[----:B------:R-:W-:Y:S01]  /*0910*/  @P1 IMAD.WIDE R4, R3, 0x4, R4 ;  /* 0x0000000403041825 */ /* 0x000fe200078e0204 */
[----:B------:R-:W-:Y:S01]  /*0920*/  @!P0 IADD3 R17, PT, PT, R13, UR4, RZ ;  /* 0x000000040d118c10 */ /* 0x000fe2000fffe0ff */
[----:B0-----:R-:W2:Y:S01]  /*0930*/  @P1 LDG.E R11, desc[UR18][R10.64] ;  /* 0x000000120a0b1981 */ /* 0x001ea2000c1e1900 */
[----:B------:R-:W-:Y:S01]  /*0940*/  @P1 LEA.HI.X R3, R6, UR7, R7, 0x2, P2 ;  /* 0x0000000706031c11 */ /* 0x000fe200090f1407 */
[----:B------:R-:W-:Y:S01]  /*0950*/  @!P0 IMAD R19, R19, UR20, R0 ;  /* 0x0000001413138c24 */ /* 0x000fe2000f8e0200 */
[----:B---3--:R-:W-:Y:S01]  /*0960*/  MOV R6, UR12 ;  /* 0x0000000c00067c02 */ /* 0x008fe20008000f00 */
[----:B------:R-:W-:Y:S01]  /*0970*/  @P1 IMAD.WIDE R14, R15, 0x4, R4 ;  /* 0x000000040f0e1825 */ /* 0x000fe200078e0204 */
[----:B------:R-:W-:Y:S01]  /*0980*/  MOV R7, UR13 ;  /* 0x0000000d00077c02 */ /* 0x000fe20008000f00 */
[----:B------:R-:W2:Y:S01]  /*0990*/  @P1 LDG.E R4, desc[UR18][R4.64] ;  /* 0x0000001204041981 */ /* 0x000ea2000c1e1900 */
[----:B------:R-:W-:-:S02]  /*09a0*/  MOV R8, UR14 ;  /* 0x0000000e00087c02 */ /* 0x000fc40008000f00 */
[----:B------:R-:W-:Y:S01]  /*09b0*/  MOV R9, UR15 ;  /* 0x0000000f00097c02 */ /* 0x000fe20008000f00 */
[----:B------:R-:W-:Y:S01]  /*09c0*/  @!P0 IMAD.WIDE.U32 R6, R17, 0x4, R6 ;  /* 0x0000000411068825 */ /* 0x000fe200078e0006 */
[----:B------:R-:W3:Y:S03]  /*09d0*/  @P1 LDG.E R14, desc[UR18][R14.64] ;  /* 0x000000120e0e1981 */ /* 0x000ee6000c1e1900 */
[----:B------:R-:W-:Y:S01]  /*09e0*/  @!P0 IMAD.WIDE R8, R19, 0x4, R8 ;  /* 0x0000000413088825 */ /* 0x000fe200078e0208 */
[----:B------:R-:W3:Y:S04]  /*09f0*/  @P1 LDG.E R2, desc[UR18][R2.64+0x4] ;  /* 0x0000041202021981 */ /* 0x000ee8000c1e1900 */
[----:B------:R-:W4:Y:S04]  /*0a00*/  @!P0 LDG.E R7, desc[UR18][R6.64] ;  /* 0x0000001206078981 */ /* 0x000f28000c1e1900 */
[----:B------:R-:W4:Y:S01]  /*0a10*/  @!P0 LDG.E R8, desc[UR18][R8.64] ;  /* 0x0000001208088981 */ /* 0x000f22000c1e1900 */
[----:B--2---:R-:W-:-:S04]  /*0a20*/  @P1 IMAD R11, R11, R4, R12 ;  /* 0x000000040b0b1224 */ /* 0x004fc800078e020c */
[----:B---3--:R-:W-:-:S04]  /*0a30*/  @P1 IMAD R12, R2, R14, R11 ;  /* 0x0000000e020c1224 */ /* 0x008fc800078e020b */
[----:B----4-:R-:W-:-:S07]  /*0a40*/  @!P0 IMAD R12, R7, R8, R12 ;  /* 0x00000008070c8224 */ /* 0x010fce00078e020c */
.L_x_11:
[----:B------:R-:W1:Y:S01]  /*0a50*/  LDC.64 R2, c[0x0][0x390] ;  /* 0x0000e400ff027b82 */ /* 0x000e620000000a00 */
[----:B------:R-:W-:-:S05]  /*0a60*/  IADD3 R13, PT, PT, R0, R13, RZ ;  /* 0x0000000d000d7210 */ /* 0x000fca0007ffe0ff */
[----:B-1----:R-:W-:Y:S02]  /*0a70*/  IMAD.WIDE R2, R13, 0x4, R2 ;  /* 0x000000040d027825 */ /* 0x002fe400078e0202 */
[----:B------:R-:W-:Y:S06]  /*0a80*/  BAR.SYNC.DEFER_BLOCKING 0x0 ;  /* 0x0000000000007b1d */ /* 0x000fec0000010000 */
[----:B0-----:R-:W-:Y:S01]  /*0a90*/  STG.E desc[UR18][R2.64], R12 ;  /* 0x0000000c02007986 */ /* 0x001fe2000c101912 */
[----:B------:R-:W-:Y:S05]  /*0aa0*/  EXIT ;  /* 0x000000000000794d */ /* 0x000fea0003800000 */
.L_x_13:
        /* <DEDUP_REMOVED lines=13> */
.L_x_16:


//--------------------- .nv.shared.reserved.0     --------------------------
	.section	.nv.shared.reserved.0,"aw",@nobits
	.weak		__nv_reservedSMEM_offset_0_alias
	.size		__nv_reservedSMEM_offset_0_alias, 0, 64
	.other		__nv_reservedSMEM_offset_0_alias,@"STO_CUDA_RESERVED_SHARED STV_DEFAULT"
__nv_reservedSMEM_offset_0_alias:
	.zero		0
	.zero		64


//--------------------- .nv.shared._Z21matrixmultiply_sharedPiS_S_i --------------------------
	.section	.nv.shared._Z21matrixmultiply_sharedPiS_S_i,"aw",@nobits
	.sectionflags	@""
	.align	4
.nv.shared._Z21matrixmultiply_sharedPiS_S_i:
	.zero		9216


//--------------------- .nv.constant0._Z23matrixmultiply_constantPii --------------------------
	.section	.nv.constant0._Z23matrixmultiply_constantPii,"a",@progbits
	.sectionflags	@""
	.align	4
.nv.constant0._Z23matrixmultiply_constantPii:
	.zero		908


//--------------------- .nv.constant0._Z21matrixmultiply_sharedPiS_S_i --------------------------
	.section	.nv.constant0._Z21matrixmultiply_sharedPiS_S_i,"a",@progbits
	.sectionflags	@""
	.align	4
.nv.constant0._Z21matrixmultiply_sharedPiS_S_i:
	.zero		924


//--------------------- .nv.constant0._Z14matrixmultiplyPiS_S_i --------------------------
	.section	.nv.constant0._Z14matrixmultiplyPiS_S_i,"a",@progbits
	.sectionflags	@""
	.align	4
.nv.constant0._Z14matrixmultiplyPiS_S_i:
	.zero		924


//--------------------- SYMBOLS --------------------------

	.type		.nv.reservedSmem.offset0,@object
	.size		.nv.reservedSmem.offset0,0x4
	.type		.nv.reservedSmem.cap,@object
	.size		.nv.reservedSmem.cap,0x4
